//
// Generated by NVIDIA NVVM Compiler
//
// Compiler Build ID: CL-36424714
// Cuda compilation tools, release 13.0, V13.0.88
// Based on NVVM 20.0.0
//

.version 9.0
.target sm_100
.address_size 64

	// .globl	_Z7kernel1PKfS0_PfS1_ii

.visible .entry _Z7kernel1PKfS0_PfS1_ii(
	.param .u64 .ptr .align 1 _Z7kernel1PKfS0_PfS1_ii_param_0,
	.param .u64 .ptr .align 1 _Z7kernel1PKfS0_PfS1_ii_param_1,
	.param .u64 .ptr .align 1 _Z7kernel1PKfS0_PfS1_ii_param_2,
	.param .u64 .ptr .align 1 _Z7kernel1PKfS0_PfS1_ii_param_3,
	.param .u32 _Z7kernel1PKfS0_PfS1_ii_param_4,
	.param .u32 _Z7kernel1PKfS0_PfS1_ii_param_5
)
{
	.reg .pred 	%p<11>;
	.reg .b32 	%r<40>;
	.reg .b32 	%f<125>;
	.reg .b64 	%rd<33>;

	ld.param.u64 	%rd12, [_Z7kernel1PKfS0_PfS1_ii_param_0];
	ld.param.u64 	%rd13, [_Z7kernel1PKfS0_PfS1_ii_param_1];
	ld.param.u64 	%rd10, [_Z7kernel1PKfS0_PfS1_ii_param_2];
	ld.param.u64 	%rd11, [_Z7kernel1PKfS0_PfS1_ii_param_3];
	ld.param.u32 	%r24, [_Z7kernel1PKfS0_PfS1_ii_param_4];
	ld.param.u32 	%r23, [_Z7kernel1PKfS0_PfS1_ii_param_5];
	cvta.to.global.u64 	%rd1, %rd13;
	cvta.to.global.u64 	%rd2, %rd12;
	mov.u32 	%r25, %ctaid.x;
	mov.u32 	%r26, %ntid.x;
	mov.u32 	%r27, %tid.x;
	mad.lo.s32 	%r1, %r25, %r26, %r27;
	setp.ge.s32 	%p1, %r1, %r24;
	@%p1 bra 	$L__BB0_15;
	setp.lt.s32 	%p2, %r23, 1;
	mov.f32 	%f124, 0f00000000;
	@%p2 bra 	$L__BB0_14;
	mul.lo.s32 	%r2, %r23, %r1;
	and.b32  	%r3, %r23, 15;
	setp.lt.u32 	%p3, %r23, 16;
	mov.f32 	%f124, 0f00000000;
	mov.b32 	%r36, 0;
	@%p3 bra 	$L__BB0_5;
	and.b32  	%r36, %r23, 2147483632;
	neg.s32 	%r34, %r36;
	add.s64 	%rd3, %rd2, 32;
	add.s64 	%rd31, %rd1, 32;
	mov.f32 	%f124, 0f00000000;
	mov.u32 	%r33, %r2;
$L__BB0_4:
	.pragma "nounroll";
	mul.wide.s32 	%rd14, %r33, 4;
	add.s64 	%rd15, %rd3, %rd14;
	ld.global.nc.f32 	%f18, [%rd15+-32];
	ld.global.nc.f32 	%f19, [%rd31+-32];
	fma.rn.f32 	%f20, %f18, %f19, %f124;
	ld.global.nc.f32 	%f21, [%rd15+-28];
	ld.global.nc.f32 	%f22, [%rd31+-28];
	fma.rn.f32 	%f23, %f21, %f22, %f20;
	ld.global.nc.f32 	%f24, [%rd15+-24];
	ld.global.nc.f32 	%f25, [%rd31+-24];
	fma.rn.f32 	%f26, %f24, %f25, %f23;
	ld.global.nc.f32 	%f27, [%rd15+-20];
	ld.global.nc.f32 	%f28, [%rd31+-20];
	fma.rn.f32 	%f29, %f27, %f28, %f26;
	ld.global.nc.f32 	%f30, [%rd15+-16];
	ld.global.nc.f32 	%f31, [%rd31+-16];
	fma.rn.f32 	%f32, %f30, %f31, %f29;
	ld.global.nc.f32 	%f33, [%rd15+-12];
	ld.global.nc.f32 	%f34, [%rd31+-12];
	fma.rn.f32 	%f35, %f33, %f34, %f32;
	ld.global.nc.f32 	%f36, [%rd15+-8];
	ld.global.nc.f32 	%f37, [%rd31+-8];
	fma.rn.f32 	%f38, %f36, %f37, %f35;
	ld.global.nc.f32 	%f39, [%rd15+-4];
	ld.global.nc.f32 	%f40, [%rd31+-4];
	fma.rn.f32 	%f41, %f39, %f40, %f38;
	ld.global.nc.f32 	%f42, [%rd15];
	ld.global.nc.f32 	%f43, [%rd31];
	fma.rn.f32 	%f44, %f42, %f43, %f41;
	ld.global.nc.f32 	%f45, [%rd15+4];
	ld.global.nc.f32 	%f46, [%rd31+4];
	fma.rn.f32 	%f47, %f45, %f46, %f44;
	ld.global.nc.f32 	%f48, [%rd15+8];
	ld.global.nc.f32 	%f49, [%rd31+8];
	fma.rn.f32 	%f50, %f48, %f49, %f47;
	ld.global.nc.f32 	%f51, [%rd15+12];
	ld.global.nc.f32 	%f52, [%rd31+12];
	fma.rn.f32 	%f53, %f51, %f52, %f50;
	ld.global.nc.f32 	%f54, [%rd15+16];
	ld.global.nc.f32 	%f55, [%rd31+16];
	fma.rn.f32 	%f56, %f54, %f55, %f53;
	ld.global.nc.f32 	%f57, [%rd15+20];
	ld.global.nc.f32 	%f58, [%rd31+20];
	fma.rn.f32 	%f59, %f57, %f58, %f56;
	ld.global.nc.f32 	%f60, [%rd15+24];
	ld.global.nc.f32 	%f61, [%rd31+24];
	fma.rn.f32 	%f62, %f60, %f61, %f59;
	ld.global.nc.f32 	%f63, [%rd15+28];
	ld.global.nc.f32 	%f64, [%rd31+28];
	fma.rn.f32 	%f124, %f63, %f64, %f62;
	add.s32 	%r34, %r34, 16;
	add.s32 	%r33, %r33, 16;
	add.s64 	%rd31, %rd31, 64;
	setp.ne.s32 	%p4, %r34, 0;
	@%p4 bra 	$L__BB0_4;
$L__BB0_5:
	setp.eq.s32 	%p5, %r3, 0;
	@%p5 bra 	$L__BB0_14;
	and.b32  	%r11, %r23, 7;
	setp.lt.u32 	%p6, %r3, 8;
	@%p6 bra 	$L__BB0_8;
	add.s32 	%r29, %r36, %r2;
	mul.wide.s32 	%rd16, %r29, 4;
	add.s64 	%rd17, %rd2, %rd16;
	ld.global.nc.f32 	%f66, [%rd17];
	mul.wide.u32 	%rd18, %r36, 4;
	add.s64 	%rd19, %rd1, %rd18;
	ld.global.nc.f32 	%f67, [%rd19];
	fma.rn.f32 	%f68, %f66, %f67, %f124;
	ld.global.nc.f32 	%f69, [%rd17+4];
	ld.global.nc.f32 	%f70, [%rd19+4];
	fma.rn.f32 	%f71, %f69, %f70, %f68;
	ld.global.nc.f32 	%f72, [%rd17+8];
	ld.global.nc.f32 	%f73, [%rd19+8];
	fma.rn.f32 	%f74, %f72, %f73, %f71;
	ld.global.nc.f32 	%f75, [%rd17+12];
	ld.global.nc.f32 	%f76, [%rd19+12];
	fma.rn.f32 	%f77, %f75, %f76, %f74;
	ld.global.nc.f32 	%f78, [%rd17+16];
	ld.global.nc.f32 	%f79, [%rd19+16];
	fma.rn.f32 	%f80, %f78, %f79, %f77;
	ld.global.nc.f32 	%f81, [%rd17+20];
	ld.global.nc.f32 	%f82, [%rd19+20];
	fma.rn.f32 	%f83, %f81, %f82, %f80;
	ld.global.nc.f32 	%f84, [%rd17+24];
	ld.global.nc.f32 	%f85, [%rd19+24];
	fma.rn.f32 	%f86, %f84, %f85, %f83;
	ld.global.nc.f32 	%f87, [%rd17+28];
	ld.global.nc.f32 	%f88, [%rd19+28];
	fma.rn.f32 	%f124, %f87, %f88, %f86;
	add.s32 	%r36, %r36, 8;
$L__BB0_8:
	setp.eq.s32 	%p7, %r11, 0;
	@%p7 bra 	$L__BB0_14;
	and.b32  	%r14, %r23, 3;
	setp.lt.u32 	%p8, %r11, 4;
	@%p8 bra 	$L__BB0_11;
	add.s32 	%r30, %r36, %r2;
	mul.wide.s32 	%rd20, %r30, 4;
	add.s64 	%rd21, %rd2, %rd20;
	ld.global.nc.f32 	%f90, [%rd21];
	mul.wide.u32 	%rd22, %r36, 4;
	add.s64 	%rd23, %rd1, %rd22;
	ld.global.nc.f32 	%f91, [%rd23];
	fma.rn.f32 	%f92, %f90, %f91, %f124;
	ld.global.nc.f32 	%f93, [%rd21+4];
	ld.global.nc.f32 	%f94, [%rd23+4];
	fma.rn.f32 	%f95, %f93, %f94, %f92;
	ld.global.nc.f32 	%f96, [%rd21+8];
	ld.global.nc.f32 	%f97, [%rd23+8];
	fma.rn.f32 	%f98, %f96, %f97, %f95;
	ld.global.nc.f32 	%f99, [%rd21+12];
	ld.global.nc.f32 	%f100, [%rd23+12];
	fma.rn.f32 	%f124, %f99, %f100, %f98;
	add.s32 	%r36, %r36, 4;
$L__BB0_11:
	setp.eq.s32 	%p9, %r14, 0;
	@%p9 bra 	$L__BB0_14;
	mul.wide.u32 	%rd24, %r36, 4;
	add.s64 	%rd32, %rd1, %rd24;
	add.s32 	%r39, %r36, %r2;
	neg.s32 	%r38, %r14;
$L__BB0_13:
	.pragma "nounroll";
	mul.wide.s32 	%rd25, %r39, 4;
	add.s64 	%rd26, %rd2, %rd25;
	ld.global.nc.f32 	%f101, [%rd26];
	ld.global.nc.f32 	%f102, [%rd32];
	fma.rn.f32 	%f124, %f101, %f102, %f124;
	add.s64 	%rd32, %rd32, 4;
	add.s32 	%r39, %r39, 1;
	add.s32 	%r38, %r38, 1;
	setp.ne.s32 	%p10, %r38, 0;
	@%p10 bra 	$L__BB0_13;
$L__BB0_14:
	cvta.to.global.u64 	%rd27, %rd10;
	mul.wide.s32 	%rd28, %r1, 4;
	add.s64 	%rd29, %rd27, %rd28;
	st.global.f32 	[%rd29], %f124;
	fma.rn.f32 	%f103, %f124, 0f3BBB989D, 0f3F000000;
	cvt.sat.f32.f32 	%f104, %f103;
	mov.f32 	%f105, 0f4B400001;
	mov.f32 	%f106, 0f437C0000;
	fma.rm.f32 	%f107, %f104, %f106, %f105;
	add.f32 	%f108, %f107, 0fCB40007F;
	neg.f32 	%f109, %f108;
	fma.rn.f32 	%f110, %f124, 0f3FB8AA3B, %f109;
	fma.rn.f32 	%f111, %f124, 0f32A57060, %f110;
	mov.b32 	%r31, %f107;
	shl.b32 	%r32, %r31, 23;
	mov.b32 	%f112, %r32;
	ex2.approx.ftz.f32 	%f113, %f111;
	mul.f32 	%f114, %f113, %f112;
	cvta.to.global.u64 	%rd30, %rd11;
	atom.global.add.f32 	%f115, [%rd30], %f114;
$L__BB0_15:
	ret;

}
	// .globl	_Z7kernel2PKfS0_Pfi
.visible .entry _Z7kernel2PKfS0_Pfi(
	.param .u64 .ptr .align 1 _Z7kernel2PKfS0_Pfi_param_0,
	.param .u64 .ptr .align 1 _Z7kernel2PKfS0_Pfi_param_1,
	.param .u64 .ptr .align 1 _Z7kernel2PKfS0_Pfi_param_2,
	.param .u32 _Z7kernel2PKfS0_Pfi_param_3
)
{
	.reg .pred 	%p<2>;
	.reg .b32 	%r<8>;
	.reg .b32 	%f<16>;
	.reg .b64 	%rd<10>;

	ld.param.u64 	%rd1, [_Z7kernel2PKfS0_Pfi_param_0];
	ld.param.u64 	%rd2, [_Z7kernel2PKfS0_Pfi_param_1];
	ld.param.u64 	%rd3, [_Z7kernel2PKfS0_Pfi_param_2];
	ld.param.u32 	%r2, [_Z7kernel2PKfS0_Pfi_param_3];
	mov.u32 	%r3, %ctaid.x;
	mov.u32 	%r4, %ntid.x;
	mov.u32 	%r5, %tid.x;
	mad.lo.s32 	%r1, %r3, %r4, %r5;
	setp.ge.s32 	%p1, %r1, %r2;
	@%p1 bra 	$L__BB1_2;
	cvta.to.global.u64 	%rd4, %rd2;
	cvta.to.global.u64 	%rd5, %rd1;
	cvta.to.global.u64 	%rd6, %rd3;
	mul.wide.s32 	%rd7, %r1, 4;
	add.s64 	%rd8, %rd4, %rd7;
	ld.global.nc.f32 	%f1, [%rd8];
	fma.rn.f32 	%f2, %f1, 0f3BBB989D, 0f3F000000;
	cvt.sat.f32.f32 	%f3, %f2;
	mov.f32 	%f4, 0f4B400001;
	mov.f32 	%f5, 0f437C0000;
	fma.rm.f32 	%f6, %f3, %f5, %f4;
	add.f32 	%f7, %f6, 0fCB40007F;
	neg.f32 	%f8, %f7;
	fma.rn.f32 	%f9, %f1, 0f3FB8AA3B, %f8;
	fma.rn.f32 	%f10, %f1, 0f32A57060, %f9;
	mov.b32 	%r6, %f6;
	shl.b32 	%r7, %r6, 23;
	mov.b32 	%f11, %r7;
	ex2.approx.ftz.f32 	%f12, %f10;
	mul.f32 	%f13, %f12, %f11;
	ld.global.nc.f32 	%f14, [%rd5];
	div.rn.f32 	%f15, %f13, %f14;
	add.s64 	%rd9, %rd6, %rd7;
	st.global.f32 	[%rd9], %f15;
$L__BB1_2:
	ret;

}
	// .globl	_Z7kernel3PKfS0_Pfii
.visible .entry _Z7kernel3PKfS0_Pfii(
	.param .u64 .ptr .align 1 _Z7kernel3PKfS0_Pfii_param_0,
	.param .u64 .ptr .align 1 _Z7kernel3PKfS0_Pfii_param_1,
	.param .u64 .ptr .align 1 _Z7kernel3PKfS0_Pfii_param_2,
	.param .u32 _Z7kernel3PKfS0_Pfii_param_3,
	.param .u32 _Z7kernel3PKfS0_Pfii_param_4
)
{
	.reg .pred 	%p<11>;
	.reg .b32 	%r<38>;
	.reg .b32 	%f<112>;
	.reg .b64 	%rd<58>;

	ld.param.u64 	%rd10, [_Z7kernel3PKfS0_Pfii_param_0];
	ld.param.u64 	%rd11, [_Z7kernel3PKfS0_Pfii_param_1];
	ld.param.u64 	%rd9, [_Z7kernel3PKfS0_Pfii_param_2];
	ld.param.u32 	%r23, [_Z7kernel3PKfS0_Pfii_param_3];
	ld.param.u32 	%r24, [_Z7kernel3PKfS0_Pfii_param_4];
	cvta.to.global.u64 	%rd1, %rd11;
	cvta.to.global.u64 	%rd2, %rd10;
	mov.u32 	%r25, %ctaid.x;
	mov.u32 	%r26, %ntid.x;
	mov.u32 	%r27, %tid.x;
	mad.lo.s32 	%r1, %r25, %r26, %r27;
	setp.ge.s32 	%p1, %r1, %r24;
	@%p1 bra 	$L__BB2_15;
	setp.lt.s32 	%p2, %r23, 1;
	mov.f32 	%f111, 0f00000000;
	@%p2 bra 	$L__BB2_14;
	and.b32  	%r2, %r23, 15;
	setp.lt.u32 	%p3, %r23, 16;
	mov.f32 	%f111, 0f00000000;
	mov.b32 	%r34, 0;
	@%p3 bra 	$L__BB2_5;
	and.b32  	%r34, %r23, 2147483632;
	neg.s32 	%r32, %r34;
	shl.b32 	%r5, %r24, 4;
	add.s64 	%rd56, %rd2, 32;
	mov.f32 	%f111, 0f00000000;
	mul.wide.s32 	%rd14, %r24, 4;
	mov.u32 	%r31, %r1;
$L__BB2_4:
	.pragma "nounroll";
	ld.global.nc.f32 	%f18, [%rd56+-32];
	mul.wide.s32 	%rd12, %r31, 4;
	add.s64 	%rd13, %rd1, %rd12;
	ld.global.nc.f32 	%f19, [%rd13];
	fma.rn.f32 	%f20, %f18, %f19, %f111;
	ld.global.nc.f32 	%f21, [%rd56+-28];
	add.s64 	%rd15, %rd13, %rd14;
	ld.global.nc.f32 	%f22, [%rd15];
	fma.rn.f32 	%f23, %f21, %f22, %f20;
	ld.global.nc.f32 	%f24, [%rd56+-24];
	add.s64 	%rd16, %rd15, %rd14;
	ld.global.nc.f32 	%f25, [%rd16];
	fma.rn.f32 	%f26, %f24, %f25, %f23;
	ld.global.nc.f32 	%f27, [%rd56+-20];
	add.s64 	%rd17, %rd16, %rd14;
	ld.global.nc.f32 	%f28, [%rd17];
	fma.rn.f32 	%f29, %f27, %f28, %f26;
	ld.global.nc.f32 	%f30, [%rd56+-16];
	add.s64 	%rd18, %rd17, %rd14;
	ld.global.nc.f32 	%f31, [%rd18];
	fma.rn.f32 	%f32, %f30, %f31, %f29;
	ld.global.nc.f32 	%f33, [%rd56+-12];
	add.s64 	%rd19, %rd18, %rd14;
	ld.global.nc.f32 	%f34, [%rd19];
	fma.rn.f32 	%f35, %f33, %f34, %f32;
	ld.global.nc.f32 	%f36, [%rd56+-8];
	add.s64 	%rd20, %rd19, %rd14;
	ld.global.nc.f32 	%f37, [%rd20];
	fma.rn.f32 	%f38, %f36, %f37, %f35;
	ld.global.nc.f32 	%f39, [%rd56+-4];
	add.s64 	%rd21, %rd20, %rd14;
	ld.global.nc.f32 	%f40, [%rd21];
	fma.rn.f32 	%f41, %f39, %f40, %f38;
	ld.global.nc.f32 	%f42, [%rd56];
	add.s64 	%rd22, %rd21, %rd14;
	ld.global.nc.f32 	%f43, [%rd22];
	fma.rn.f32 	%f44, %f42, %f43, %f41;
	ld.global.nc.f32 	%f45, [%rd56+4];
	add.s64 	%rd23, %rd22, %rd14;
	ld.global.nc.f32 	%f46, [%rd23];
	fma.rn.f32 	%f47, %f45, %f46, %f44;
	ld.global.nc.f32 	%f48, [%rd56+8];
	add.s64 	%rd24, %rd23, %rd14;
	ld.global.nc.f32 	%f49, [%rd24];
	fma.rn.f32 	%f50, %f48, %f49, %f47;
	ld.global.nc.f32 	%f51, [%rd56+12];
	add.s64 	%rd25, %rd24, %rd14;
	ld.global.nc.f32 	%f52, [%rd25];
	fma.rn.f32 	%f53, %f51, %f52, %f50;
	ld.global.nc.f32 	%f54, [%rd56+16];
	add.s64 	%rd26, %rd25, %rd14;
	ld.global.nc.f32 	%f55, [%rd26];
	fma.rn.f32 	%f56, %f54, %f55, %f53;
	ld.global.nc.f32 	%f57, [%rd56+20];
	add.s64 	%rd27, %rd26, %rd14;
	ld.global.nc.f32 	%f58, [%rd27];
	fma.rn.f32 	%f59, %f57, %f58, %f56;
	ld.global.nc.f32 	%f60, [%rd56+24];
	add.s64 	%rd28, %rd27, %rd14;
	ld.global.nc.f32 	%f61, [%rd28];
	fma.rn.f32 	%f62, %f60, %f61, %f59;
	ld.global.nc.f32 	%f63, [%rd56+28];
	add.s64 	%rd29, %rd28, %rd14;
	ld.global.nc.f32 	%f64, [%rd29];
	fma.rn.f32 	%f111, %f63, %f64, %f62;
	add.s32 	%r32, %r32, 16;
	add.s32 	%r31, %r31, %r5;
	add.s64 	%rd56, %rd56, 64;
	setp.ne.s32 	%p4, %r32, 0;
	@%p4 bra 	$L__BB2_4;
$L__BB2_5:
	setp.eq.s32 	%p5, %r2, 0;
	@%p5 bra 	$L__BB2_14;
	and.b32  	%r11, %r23, 7;
	setp.lt.u32 	%p6, %r2, 8;
	@%p6 bra 	$L__BB2_8;
	mul.wide.u32 	%rd30, %r34, 4;
	add.s64 	%rd31, %rd2, %rd30;
	ld.global.nc.f32 	%f66, [%rd31];
	mad.lo.s32 	%r29, %r34, %r24, %r1;
	mul.wide.s32 	%rd32, %r29, 4;
	add.s64 	%rd33, %rd1, %rd32;
	ld.global.nc.f32 	%f67, [%rd33];
	fma.rn.f32 	%f68, %f66, %f67, %f111;
	ld.global.nc.f32 	%f69, [%rd31+4];
	mul.wide.s32 	%rd34, %r24, 4;
	add.s64 	%rd35, %rd33, %rd34;
	ld.global.nc.f32 	%f70, [%rd35];
	fma.rn.f32 	%f71, %f69, %f70, %f68;
	ld.global.nc.f32 	%f72, [%rd31+8];
	add.s64 	%rd36, %rd35, %rd34;
	ld.global.nc.f32 	%f73, [%rd36];
	fma.rn.f32 	%f74, %f72, %f73, %f71;
	ld.global.nc.f32 	%f75, [%rd31+12];
	add.s64 	%rd37, %rd36, %rd34;
	ld.global.nc.f32 	%f76, [%rd37];
	fma.rn.f32 	%f77, %f75, %f76, %f74;
	ld.global.nc.f32 	%f78, [%rd31+16];
	add.s64 	%rd38, %rd37, %rd34;
	ld.global.nc.f32 	%f79, [%rd38];
	fma.rn.f32 	%f80, %f78, %f79, %f77;
	ld.global.nc.f32 	%f81, [%rd31+20];
	add.s64 	%rd39, %rd38, %rd34;
	ld.global.nc.f32 	%f82, [%rd39];
	fma.rn.f32 	%f83, %f81, %f82, %f80;
	ld.global.nc.f32 	%f84, [%rd31+24];
	add.s64 	%rd40, %rd39, %rd34;
	ld.global.nc.f32 	%f85, [%rd40];
	fma.rn.f32 	%f86, %f84, %f85, %f83;
	ld.global.nc.f32 	%f87, [%rd31+28];
	add.s64 	%rd41, %rd40, %rd34;
	ld.global.nc.f32 	%f88, [%rd41];
	fma.rn.f32 	%f111, %f87, %f88, %f86;
	add.s32 	%r34, %r34, 8;
$L__BB2_8:
	setp.eq.s32 	%p7, %r11, 0;
	@%p7 bra 	$L__BB2_14;
	and.b32  	%r14, %r23, 3;
	setp.lt.u32 	%p8, %r11, 4;
	@%p8 bra 	$L__BB2_11;
	mul.wide.u32 	%rd42, %r34, 4;
	add.s64 	%rd43, %rd2, %rd42;
	ld.global.nc.f32 	%f90, [%rd43];
	mad.lo.s32 	%r30, %r34, %r24, %r1;
	mul.wide.s32 	%rd44, %r30, 4;
	add.s64 	%rd45, %rd1, %rd44;
	ld.global.nc.f32 	%f91, [%rd45];
	fma.rn.f32 	%f92, %f90, %f91, %f111;
	ld.global.nc.f32 	%f93, [%rd43+4];
	mul.wide.s32 	%rd46, %r24, 4;
	add.s64 	%rd47, %rd45, %rd46;
	ld.global.nc.f32 	%f94, [%rd47];
	fma.rn.f32 	%f95, %f93, %f94, %f92;
	ld.global.nc.f32 	%f96, [%rd43+8];
	add.s64 	%rd48, %rd47, %rd46;
	ld.global.nc.f32 	%f97, [%rd48];
	fma.rn.f32 	%f98, %f96, %f97, %f95;
	ld.global.nc.f32 	%f99, [%rd43+12];
	add.s64 	%rd49, %rd48, %rd46;
	ld.global.nc.f32 	%f100, [%rd49];
	fma.rn.f32 	%f111, %f99, %f100, %f98;
	add.s32 	%r34, %r34, 4;
$L__BB2_11:
	setp.eq.s32 	%p9, %r14, 0;
	@%p9 bra 	$L__BB2_14;
	mad.lo.s32 	%r37, %r34, %r24, %r1;
	mul.wide.u32 	%rd50, %r34, 4;
	add.s64 	%rd57, %rd2, %rd50;
	neg.s32 	%r36, %r14;
$L__BB2_13:
	.pragma "nounroll";
	ld.global.nc.f32 	%f101, [%rd57];
	mul.wide.s32 	%rd51, %r37, 4;
	add.s64 	%rd52, %rd1, %rd51;
	ld.global.nc.f32 	%f102, [%rd52];
	fma.rn.f32 	%f111, %f101, %f102, %f111;
	add.s32 	%r37, %r37, %r24;
	add.s64 	%rd57, %rd57, 4;
	add.s32 	%r36, %r36, 1;
	setp.ne.s32 	%p10, %r36, 0;
	@%p10 bra 	$L__BB2_13;
$L__BB2_14:
	cvta.to.global.u64 	%rd53, %rd9;
	mul.wide.s32 	%rd54, %r1, 4;
	add.s64 	%rd55, %rd53, %rd54;
	st.global.f32 	[%rd55], %f111;
$L__BB2_15:
	ret;

}


// ===== COMPILED SASS (sm_100) =====

	.target	sm_100

	.elftype	@"ET_EXEC"


//--------------------- .note.nv.tkinfo           --------------------------
	.section	.note.nv.tkinfo,"",@"SHT_NOTE"
	.sectionflags	@"SHF_NOTE_NV_TKINFO"
	.tkinfo
        /*0018*/ 	.word	0x00000002
        /*0030*/ 	.string	""
        /*0030*/ 	.string	"ptxas"
        /*0030*/ 	.string	"Cuda compilation tools, release 13.0, V13.0.88"
        /*0030*/ 	.string	"Build cuda_13.0.r13.0/compiler.36424714_0"
        /*0030*/ 	.string	"-arch sm_100 -m 64 "



//--------------------- .note.nv.cuinfo           --------------------------
	.section	.note.nv.cuinfo,"",@"SHT_NOTE"
	.sectionflags	@"SHF_NOTE_NV_CUINFO"
        /*0018*/ 	.short	0x0002
        /*001a*/ 	.short	0x0064
        /*001c*/ 	.short	0x0082
	.zero		2


//--------------------- .nv.info                  --------------------------
	.section	.nv.info,"",@"SHT_CUDA_INFO"
	.align	4


	//----- nvinfo : EIATTR_REGCOUNT
	.align		4
        /*0000*/ 	.byte	0x04, 0x2f
        /*0002*/ 	.short	(.L_1 - .L_0)
	.align		4
.L_0:
        /*0004*/ 	.word	index@(_Z7kernel1PKfS0_PfS1_ii)
        /*0008*/ 	.word	0x0000001e


	//----- nvinfo : EIATTR_FRAME_SIZE
	.align		4
.L_1:
        /*000c*/ 	.byte	0x04, 0x11
        /*000e*/ 	.short	(.L_3 - .L_2)
	.align		4
.L_2:
        /*0010*/ 	.word	index@(_Z7kernel1PKfS0_PfS1_ii)
        /*0014*/ 	.word	0x00000000


	//----- nvinfo : EIATTR_REGCOUNT
	.align		4
.L_3:
        /*0018*/ 	.byte	0x04, 0x2f
        /*001a*/ 	.short	(.L_5 - .L_4)
	.align		4
.L_4:
        /*001c*/ 	.word	index@(_Z7kernel2PKfS0_Pfi)
        /*0020*/ 	.word	0x00000010


	//----- nvinfo : EIATTR_FRAME_SIZE
	.align		4
.L_5:
        /*0024*/ 	.byte	0x04, 0x11
        /*0026*/ 	.short	(.L_7 - .L_6)
	.align		4
.L_6:
        /*0028*/ 	.word	index@($__internal_0_$__cuda_sm3x_div_rn_noftz_f32_slowpath)
        /*002c*/ 	.word	0x00000000


	//----- nvinfo : EIATTR_FRAME_SIZE
	.align		4
.L_7:
        /*0030*/ 	.byte	0x04, 0x11
        /*0032*/ 	.short	(.L_9 - .L_8)
	.align		4
.L_8:
        /*0034*/ 	.word	index@(_Z7kernel2PKfS0_Pfi)
        /*0038*/ 	.word	0x00000000


	//----- nvinfo : EIATTR_REGCOUNT
	.align		4
.L_9:
        /*003c*/ 	.byte	0x04, 0x2f
        /*003e*/ 	.short	(.L_11 - .L_10)
	.align		4
.L_10:
        /*0040*/ 	.word	index@(_Z7kernel3PKfS0_Pfii)
        /*0044*/ 	.word	0x00000020


	//----- nvinfo : EIATTR_FRAME_SIZE
	.align		4
.L_11:
        /*0048*/ 	.byte	0x04, 0x11
        /*004a*/ 	.short	(.L_13 - .L_12)
	.align		4
.L_12:
        /*004c*/ 	.word	index@(_Z7kernel3PKfS0_Pfii)
        /*0050*/ 	.word	0x00000000


	//----- nvinfo : EIATTR_MIN_STACK_SIZE
	.align		4
.L_13:
        /*0054*/ 	.byte	0x04, 0x12
        /*0056*/ 	.short	(.L_15 - .L_14)
	.align		4
.L_14:
        /*0058*/ 	.word	index@(_Z7kernel3PKfS0_Pfii)
        /*005c*/ 	.word	0x00000000


	//----- nvinfo : EIATTR_MIN_STACK_SIZE
	.align		4
.L_15:
        /*0060*/ 	.byte	0x04, 0x12
        /*0062*/ 	.short	(.L_17 - .L_16)
	.align		4
.L_16:
        /*0064*/ 	.word	index@(_Z7kernel2PKfS0_Pfi)
        /*0068*/ 	.word	0x00000000


	//----- nvinfo : EIATTR_MIN_STACK_SIZE
	.align		4
.L_17:
        /*006c*/ 	.byte	0x04, 0x12
        /*006e*/ 	.short	(.L_19 - .L_18)
	.align		4
.L_18:
        /*0070*/ 	.word	index@(_Z7kernel1PKfS0_PfS1_ii)
        /*0074*/ 	.word	0x00000000
.L_19:


//--------------------- .nv.compat                --------------------------
	.section	.nv.compat,"",@"SHT_CUDA_COMPAT_INFO"
	.align	4
        /*0000*/ 	.byte	0x02, 0x09, 0x00, 0x00, 0x02, 0x02, 0x01, 0x00, 0x02, 0x05, 0x05, 0x00, 0x03, 0x07, 0x01, 0x01
        /*0010*/ 	.byte	0x02, 0x03, 0x00, 0x00, 0x02, 0x06, 0x01, 0x00, 0x04, 0x0b, 0x08, 0x00, 0x01, 0x00, 0x00, 0x00
        /*0020*/ 	.byte	0x00, 0x00, 0x00, 0x00


//--------------------- .nv.info._Z7kernel3PKfS0_Pfii --------------------------
	.section	.nv.info._Z7kernel3PKfS0_Pfii,"",@"SHT_CUDA_INFO"
	.sectionflags	@""
	.align	4


	//----- nvinfo : EIATTR_CUDA_API_VERSION
	.align		4
        /*0000*/ 	.byte	0x04, 0x37
        /*0002*/ 	.short	(.L_21 - .L_20)
.L_20:
        /*0004*/ 	.word	0x00000082


	//----- nvinfo : EIATTR_KPARAM_INFO
	.align		4
.L_21:
        /*0008*/ 	.byte	0x04, 0x17
        /*000a*/ 	.short	(.L_23 - .L_22)
.L_22:
        /*000c*/ 	.word	0x00000000
        /*0010*/ 	.short	0x0004
        /*0012*/ 	.short	0x001c
        /*0014*/ 	.byte	0x00, 0xf0, 0x11, 0x00


	//----- nvinfo : EIATTR_KPARAM_INFO
	.align		4
.L_23:
        /*0018*/ 	.byte	0x04, 0x17
        /*001a*/ 	.short	(.L_25 - .L_24)
.L_24:
        /*001c*/ 	.word	0x00000000
        /*0020*/ 	.short	0x0003
        /*0022*/ 	.short	0x0018
        /*0024*/ 	.byte	0x00, 0xf0, 0x11, 0x00


	//----- nvinfo : EIATTR_KPARAM_INFO
	.align		4
.L_25:
        /*0028*/ 	.byte	0x04, 0x17
        /*002a*/ 	.short	(.L_27 - .L_26)
.L_26:
        /*002c*/ 	.word	0x00000000
        /*0030*/ 	.short	0x0002
        /*0032*/ 	.short	0x0010
        /*0034*/ 	.byte	0x00, 0xf5, 0x21, 0x00


	//----- nvinfo : EIATTR_KPARAM_INFO
	.align		4
.L_27:
        /*0038*/ 	.byte	0x04, 0x17
        /*003a*/ 	.short	(.L_29 - .L_28)
.L_28:
        /*003c*/ 	.word	0x00000000
        /*0040*/ 	.short	0x0001
        /*0042*/ 	.short	0x0008
        /*0044*/ 	.byte	0x00, 0xf5, 0x21, 0x00


	//----- nvinfo : EIATTR_KPARAM_INFO
	.align		4
.L_29:
        /*0048*/ 	.byte	0x04, 0x17
        /*004a*/ 	.short	(.L_31 - .L_30)
.L_30:
        /*004c*/ 	.word	0x00000000
        /*0050*/ 	.short	0x0000
        /*0052*/ 	.short	0x0000
        /*0054*/ 	.byte	0x00, 0xf5, 0x21, 0x00


	//----- nvinfo : EIATTR_SPARSE_MMA_MASK
	.align		4
.L_31:
        /*0058*/ 	.byte	0x03, 0x50
        /*005a*/ 	.short	0x0000


	//----- nvinfo : EIATTR_MAXREG_COUNT
	.align		4
        /*005c*/ 	.byte	0x03, 0x1b
        /*005e*/ 	.short	0x00ff


	//----- nvinfo : EIATTR_MERCURY_ISA_VERSION
	.align		4
        /*0060*/ 	.byte	0x03, 0x5f
        /*0062*/ 	.short	0x0101


	//----- nvinfo : EIATTR_VRC_CTA_INIT_COUNT
	.align		4
        /*0064*/ 	.byte	0x02, 0x4a
	.zero		1
	.zero		1


	//----- nvinfo : EIATTR_EXIT_INSTR_OFFSETS
	.align		4
        /*0068*/ 	.byte	0x04, 0x1c
        /*006a*/ 	.short	(.L_33 - .L_32)


	//   ....[0]....
.L_32:
        /*006c*/ 	.word	0x00000070


	//   ....[1]....
        /*0070*/ 	.word	0x00000bd0


	//----- nvinfo : EIATTR_CBANK_PARAM_SIZE
	.align		4
.L_33:
        /*0074*/ 	.byte	0x03, 0x19
        /*0076*/ 	.short	0x0020


	//----- nvinfo : EIATTR_PARAM_CBANK
	.align		4
        /*0078*/ 	.byte	0x04, 0x0a
        /*007a*/ 	.short	(.L_35 - .L_34)
	.align		4
.L_34:
        /*007c*/ 	.word	index@(.nv.constant0._Z7kernel3PKfS0_Pfii)
        /*0080*/ 	.short	0x0380
        /*0082*/ 	.short	0x0020


	//----- nvinfo : EIATTR_SW_WAR
	.align		4
.L_35:
        /*0084*/ 	.byte	0x04, 0x36
        /*0086*/ 	.short	(.L_37 - .L_36)
.L_36:
        /*0088*/ 	.word	0x00000008
.L_37:


//--------------------- .nv.info._Z7kernel2PKfS0_Pfi --------------------------
	.section	.nv.info._Z7kernel2PKfS0_Pfi,"",@"SHT_CUDA_INFO"
	.sectionflags	@""
	.align	4


	//----- nvinfo : EIATTR_CUDA_API_VERSION
	.align		4
        /*0000*/ 	.byte	0x04, 0x37
        /*0002*/ 	.short	(.L_39 - .L_38)
.L_38:
        /*0004*/ 	.word	0x00000082


	//----- nvinfo : EIATTR_KPARAM_INFO
	.align		4
.L_39:
        /*0008*/ 	.byte	0x04, 0x17
        /*000a*/ 	.short	(.L_41 - .L_40)
.L_40:
        /*000c*/ 	.word	0x00000000
        /*0010*/ 	.short	0x0003
        /*0012*/ 	.short	0x0018
        /*0014*/ 	.byte	0x00, 0xf0, 0x11, 0x00


	//----- nvinfo : EIATTR_KPARAM_INFO
	.align		4
.L_41:
        /*0018*/ 	.byte	0x04, 0x17
        /*001a*/ 	.short	(.L_43 - .L_42)
.L_42:
        /*001c*/ 	.word	0x00000000
        /*0020*/ 	.short	0x0002
        /*0022*/ 	.short	0x0010
        /*0024*/ 	.byte	0x00, 0xf5, 0x21, 0x00


	//----- nvinfo : EIATTR_KPARAM_INFO
	.align		4
.L_43:
        /*0028*/ 	.byte	0x04, 0x17
        /*002a*/ 	.short	(.L_45 - .L_44)
.L_44:
        /*002c*/ 	.word	0x00000000
        /*0030*/ 	.short	0x0001
        /*0032*/ 	.short	0x0008
        /*0034*/ 	.byte	0x00, 0xf5, 0x21, 0x00


	//----- nvinfo : EIATTR_KPARAM_INFO
	.align		4
.L_45:
        /*0038*/ 	.byte	0x04, 0x17
        /*003a*/ 	.short	(.L_47 - .L_46)
.L_46:
        /*003c*/ 	.word	0x00000000
        /*0040*/ 	.short	0x0000
        /*0042*/ 	.short	0x0000
        /*0044*/ 	.byte	0x00, 0xf5, 0x21, 0x00


	//----- nvinfo : EIATTR_SPARSE_MMA_MASK
	.align		4
.L_47:
        /*0048*/ 	.byte	0x03, 0x50
        /*004a*/ 	.short	0x0000


	//----- nvinfo : EIATTR_MAXREG_COUNT
	.align		4
        /*004c*/ 	.byte	0x03, 0x1b
        /*004e*/ 	.short	0x00ff


	//----- nvinfo : EIATTR_MERCURY_ISA_VERSION
	.align		4
        /*0050*/ 	.byte	0x03, 0x5f
        /*0052*/ 	.short	0x0101


	//----- nvinfo : EIATTR_VRC_CTA_INIT_COUNT
	.align		4
        /*0054*/ 	.byte	0x02, 0x4a
	.zero		1
	.zero		1


	//----- nvinfo : EIATTR_EXIT_INSTR_OFFSETS
	.align		4
        /*0058*/ 	.byte	0x04, 0x1c
        /*005a*/ 	.short	(.L_49 - .L_48)


	//   ....[0]....
.L_48:
        /*005c*/ 	.word	0x00000070


	//   ....[1]....
        /*0060*/ 	.word	0x00000280


	//----- nvinfo : EIATTR_CRS_STACK_SIZE
	.align		4
.L_49:
        /*0064*/ 	.byte	0x04, 0x1e
        /*0066*/ 	.short	(.L_51 - .L_50)
.L_50:
        /*0068*/ 	.word	0x00000000


	//----- nvinfo : EIATTR_CBANK_PARAM_SIZE
	.align		4
.L_51:
        /*006c*/ 	.byte	0x03, 0x19
        /*006e*/ 	.short	0x001c


	//----- nvinfo : EIATTR_PARAM_CBANK
	.align		4
        /*0070*/ 	.byte	0x04, 0x0a
        /*0072*/ 	.short	(.L_53 - .L_52)
	.align		4
.L_52:
        /*0074*/ 	.word	index@(.nv.constant0._Z7kernel2PKfS0_Pfi)
        /*0078*/ 	.short	0x0380
        /*007a*/ 	.short	0x001c


	//----- nvinfo : EIATTR_SW_WAR
	.align		4
.L_53:
        /*007c*/ 	.byte	0x04, 0x36
        /*007e*/ 	.short	(.L_55 - .L_54)
.L_54:
        /*0080*/ 	.word	0x00000008
.L_55:


//--------------------- .nv.info._Z7kernel1PKfS0_PfS1_ii --------------------------
	.section	.nv.info._Z7kernel1PKfS0_PfS1_ii,"",@"SHT_CUDA_INFO"
	.sectionflags	@""
	.align	4


	//----- nvinfo : EIATTR_CUDA_API_VERSION
	.align		4
        /*0000*/ 	.byte	0x04, 0x37
        /*0002*/ 	.short	(.L_57 - .L_56)
.L_56:
        /*0004*/ 	.word	0x00000082


	//----- nvinfo : EIATTR_KPARAM_INFO
	.align		4
.L_57:
        /*0008*/ 	.byte	0x04, 0x17
        /*000a*/ 	.short	(.L_59 - .L_58)
.L_58:
        /*000c*/ 	.word	0x00000000
        /*0010*/ 	.short	0x0005
        /*0012*/ 	.short	0x0024
        /*0014*/ 	.byte	0x00, 0xf0, 0x11, 0x00


	//----- nvinfo : EIATTR_KPARAM_INFO
	.align		4
.L_59:
        /*0018*/ 	.byte	0x04, 0x17
        /*001a*/ 	.short	(.L_61 - .L_60)
.L_60:
        /*001c*/ 	.word	0x00000000
        /*0020*/ 	.short	0x0004
        /*0022*/ 	.short	0x0020
        /*0024*/ 	.byte	0x00, 0xf0, 0x11, 0x00


	//----- nvinfo : EIATTR_KPARAM_INFO
	.align		4
.L_61:
        /*0028*/ 	.byte	0x04, 0x17
        /*002a*/ 	.short	(.L_63 - .L_62)
.L_62:
        /*002c*/ 	.word	0x00000000
        /*0030*/ 	.short	0x0003
        /*0032*/ 	.short	0x0018
        /*0034*/ 	.byte	0x00, 0xf5, 0x21, 0x00


	//----- nvinfo : EIATTR_KPARAM_INFO
	.align		4
.L_63:
        /*0038*/ 	.byte	0x04, 0x17
        /*003a*/ 	.short	(.L_65 - .L_64)
.L_64:
        /*003c*/ 	.word	0x00000000
        /*0040*/ 	.short	0x0002
        /*0042*/ 	.short	0x0010
        /*0044*/ 	.byte	0x00, 0xf5, 0x21, 0x00


	//----- nvinfo : EIATTR_KPARAM_INFO
	.align		4
.L_65:
        /*0048*/ 	.byte	0x04, 0x17
        /*004a*/ 	.short	(.L_67 - .L_66)
.L_66:
        /*004c*/ 	.word	0x00000000
        /*0050*/ 	.short	0x0001
        /*0052*/ 	.short	0x0008
        /*0054*/ 	.byte	0x00, 0xf5, 0x21, 0x00


	//----- nvinfo : EIATTR_KPARAM_INFO
	.align		4
.L_67:
        /*0058*/ 	.byte	0x04, 0x17
        /*005a*/ 	.short	(.L_69 - .L_68)
.L_68:
        /*005c*/ 	.word	0x00000000
        /*0060*/ 	.short	0x0000
        /*0062*/ 	.short	0x0000
        /*0064*/ 	.byte	0x00, 0xf5, 0x21, 0x00


	//----- nvinfo : EIATTR_SPARSE_MMA_MASK
	.align		4
.L_69:
        /*0068*/ 	.byte	0x03, 0x50
        /*006a*/ 	.short	0x0000


	//----- nvinfo : EIATTR_MAXREG_COUNT
	.align		4
        /*006c*/ 	.byte	0x03, 0x1b
        /*006e*/ 	.short	0x00ff


	//----- nvinfo : EIATTR_MERCURY_ISA_VERSION
	.align		4
        /*0070*/ 	.byte	0x03, 0x5f
        /*0072*/ 	.short	0x0101


	//----- nvinfo : EIATTR_VRC_CTA_INIT_COUNT
	.align		4
        /*0074*/ 	.byte	0x02, 0x4a
	.zero		1
	.zero		1


	//----- nvinfo : EIATTR_EXIT_INSTR_OFFSETS
	.align		4
        /*0078*/ 	.byte	0x04, 0x1c
        /*007a*/ 	.short	(.L_71 - .L_70)


	//   ....[0]....
.L_70:
        /*007c*/ 	.word	0x00000070


	//   ....[1]....
        /*0080*/ 	.word	0x00000b50


	//----- nvinfo : EIATTR_CBANK_PARAM_SIZE
	.align		4
.L_71:
        /*0084*/ 	.byte	0x03, 0x19
        /*0086*/ 	.short	0x0028


	//----- nvinfo : EIATTR_PARAM_CBANK
	.align		4
        /*0088*/ 	.byte	0x04, 0x0a
        /*008a*/ 	.short	(.L_73 - .L_72)
	.align		4
.L_72:
        /*008c*/ 	.word	index@(.nv.constant0._Z7kernel1PKfS0_PfS1_ii)
        /*0090*/ 	.short	0x0380
        /*0092*/ 	.short	0x0028


	//----- nvinfo : EIATTR_SW_WAR
	.align		4
.L_73:
        /*0094*/ 	.byte	0x04, 0x36
        /*0096*/ 	.short	(.L_75 - .L_74)
.L_74:
        /*0098*/ 	.word	0x00000008
.L_75:


//--------------------- .nv.callgraph             --------------------------
	.section	.nv.callgraph,"",@"SHT_CUDA_CALLGRAPH"
	.align	4
	.sectionentsize	8
	.align		4
        /*0000*/ 	.word	0x00000000
	.align		4
        /*0004*/ 	.word	0xffffffff
	.align		4
        /*0008*/ 	.word	0x00000000
	.align		4
        /*000c*/ 	.word	0xfffffffe
	.align		4
        /*0010*/ 	.word	0x00000000
	.align		4
        /*0014*/ 	.word	0xfffffffd
	.align		4
        /*0018*/ 	.word	0x00000000
	.align		4
        /*001c*/ 	.word	0xfffffffc


//--------------------- .text._Z7kernel3PKfS0_Pfii --------------------------
	.section	.text._Z7kernel3PKfS0_Pfii,"ax",@progbits
	.align	128
        .global         _Z7kernel3PKfS0_Pfii
        .type           _Z7kernel3PKfS0_Pfii,@function
        .size           _Z7kernel3PKfS0_Pfii,(.L_x_29 - _Z7kernel3PKfS0_Pfii)
        .other          _Z7kernel3PKfS0_Pfii,@"STO_CUDA_ENTRY STV_DEFAULT"
_Z7kernel3PKfS0_Pfii:
.text._Z7kernel3PKfS0_Pfii:
[----:B------:R-:W-:Y:S01]  /*0000*/  LDC R1, c[0x0][0x37c] ;  /* 0x0000df00ff017b82 */ /* 0x000fe20000000800 */
[----:B------:R-:W0:Y:S07]  /*0010*/  S2R R2, SR_TID.X ;  /* 0x0000000000027919 */ /* 0x000e2e0000002100 */
[----:B------:R-:W0:Y:S08]  /*0020*/  S2UR UR4, SR_CTAID.X ;  /* 0x00000000000479c3 */ /* 0x000e300000002500 */
[----:B------:R-:W0:Y:S08]  /*0030*/  LDC R3, c[0x0][0x360] ;  /* 0x0000d800ff037b82 */ /* 0x000e300000000800 */
[----:B------:R-:W1:Y:S01]  /*0040*/  LDC R0, c[0x0][0x39c] ;  /* 0x0000e700ff007b82 */ /* 0x000e620000000800 */
[----:B0-----:R-:W-:-:S05]  /*0050*/  IMAD R3, R3, UR4, R2 ;  /* 0x0000000403037c24 */ /* 0x001fca000f8e0202 */
[----:B-1----:R-:W-:-:S13]  /*0060*/  ISETP.GE.AND P0, PT, R3, R0, PT ;  /* 0x000000000300720c */ /* 0x002fda0003f06270 */
[----:B------:R-:W-:Y:S05]  /*0070*/  @P0 EXIT ;  /* 0x000000000000094d */ /* 0x000fea0003800000 */
[----:B------:R-:W0:Y:S01]  /*0080*/  LDCU UR6, c[0x0][0x398] ;  /* 0x00007300ff0677ac */ /* 0x000e220008000800 */
[----:B------:R-:W-:Y:S01]  /*0090*/  HFMA2 R17, -RZ, RZ, 0, 0 ;  /* 0x00000000ff117431 */ /* 0x000fe200000001ff */
[----:B------:R-:W1:Y:S01]  /*00a0*/  LDCU.64 UR10, c[0x0][0x358] ;  /* 0x00006b00ff0a77ac */ /* 0x000e620008000a00 */
[----:B0-----:R-:W-:-:S09]  /*00b0*/  UISETP.GE.AND UP0, UPT, UR6, 0x1, UPT ;  /* 0x000000010600788c */ /* 0x001fd2000bf06270 */
[----:B-1----:R-:W-:Y:S05]  /*00c0*/  BRA.U !UP0, `(.L_x_0) ;  /* 0x0000000908b47547 */ /* 0x002fea000b800000 */
[----:B------:R-:W-:Y:S01]  /*00d0*/  UISETP.GE.U32.AND UP1, UPT, UR6, 0x10, UPT ;  /* 0x000000100600788c */ /* 0x000fe2000bf26070 */
[----:B------:R-:W-:Y:S01]  /*00e0*/  MOV R17, RZ ;  /* 0x000000ff00117202 */ /* 0x000fe20000000f00 */
[----:B------:R-:W-:Y:S01]  /*00f0*/  ULOP3.LUT UR7, UR6, 0xf, URZ, 0xc0, !UPT ;  /* 0x0000000f06077892 */ /* 0x000fe2000f8ec0ff */
[----:B------:R-:W-:-:S03]  /*0100*/  MOV R2, RZ ;  /* 0x000000ff00027202 */ /* 0x000fc60000000f00 */
[----:B------:R-:W-:-:S03]  /*0110*/  UISETP.NE.AND UP0, UPT, UR7, URZ, UPT ;  /* 0x000000ff0700728c */ /* 0x000fc6000bf05270 */
[----:B------:R-:W-:Y:S08]  /*0120*/  BRA.U !UP1, `(.L_x_1) ;  /* 0x0000000509447547 */ /* 0x000ff0000b800000 */
[----:B------:R-:W0:Y:S01]  /*0130*/  LDCU.64 UR4, c[0x0][0x380] ;  /* 0x00007000ff0477ac */ /* 0x000e220008000a00 */
[----:B------:R-:W-:Y:S02]  /*0140*/  MOV R17, RZ ;  /* 0x000000ff00117202 */ /* 0x000fe40000000f00 */
[----:B------:R-:W-:Y:S01]  /*0150*/  MOV R5, R3 ;  /* 0x0000000300057202 */ /* 0x000fe20000000f00 */
[----:B------:R-:W-:-:S04]  /*0160*/  ULOP3.LUT UR8, UR6, 0x7ffffff0, URZ, 0xc0, !UPT ;  /* 0x7ffffff006087892 */ /* 0x000fc8000f8ec0ff */
[----:B------:R-:W-:Y:S02]  /*0170*/  UIADD3 UR9, UPT, UPT, -UR8, URZ, URZ ;  /* 0x000000ff08097290 */ /* 0x000fe4000fffe1ff */
[----:B------:R-:W-:Y:S01]  /*0180*/  MOV R2, UR8 ;  /* 0x0000000800027c02 */ /* 0x000fe20008000f00 */
[----:B0-----:R-:W-:-:S04]  /*0190*/  UIADD3 UR4, UP1, UPT, UR4, 0x20, URZ ;  /* 0x0000002004047890 */ /* 0x001fc8000ff3e0ff */
[----:B------:R-:W-:Y:S02]  /*01a0*/  UIADD3.X UR5, UPT, UPT, URZ, UR5, URZ, UP1, !UPT ;  /* 0x00000005ff057290 */ /* 0x000fe40008ffe4ff */
[----:B------:R-:W-:-:S04]  /*01b0*/  MOV R10, UR4 ;  /* 0x00000004000a7c02 */ /* 0x000fc80008000f00 */
[----:B------:R-:W-:-:S07]  /*01c0*/  MOV R11, UR5 ;  /* 0x00000005000b7c02 */ /* 0x000fce0008000f00 */
.L_x_2:
[----:B------:R-:W0:Y:S01]  /*01d0*/  LDC.64 R8, c[0x0][0x388] ;  /* 0x0000e200ff087b82 */ /* 0x000e220000000a00 */
[----:B------:R-:W2:Y:S04]  /*01e0*/  LDG.E.CONSTANT R26, desc[UR10][R10.64+-0x20] ;  /* 0xffffe00a0a1a7981 */ /* 0x000ea8000c1e9900 */
[----:B------:R-:W3:Y:S04]  /*01f0*/  LDG.E.CONSTANT R19, desc[UR10][R10.64+-0x1c] ;  /* 0xffffe40a0a137981 */ /* 0x000ee8000c1e9900 */
[----:B------:R-:W4:Y:S04]  /*0200*/  LDG.E.CONSTANT R27, desc[UR10][R10.64+-0x18] ;  /* 0xffffe80a0a1b7981 */ /* 0x000f28000c1e9900 */
[----:B------:R-:W5:Y:S04]  /*0210*/  LDG.E.CONSTANT R4, desc[UR10][R10.64+-0x14] ;  /* 0xffffec0a0a047981 */ /* 0x000f68000c1e9900 */
[----:B------:R-:W5:Y:S01]  /*0220*/  LDG.E.CONSTANT R20, desc[UR10][R10.64+-0x8] ;  /* 0xfffff80a0a147981 */ /* 0x000f62000c1e9900 */
[----:B0-----:R-:W-:-:S05]  /*0230*/  IMAD.WIDE R8, R5, 0x4, R8 ;  /* 0x0000000405087825 */ /* 0x001fca00078e0208 */
[----:B------:R-:W2:Y:S01]  /*0240*/  LDG.E.CONSTANT R16, desc[UR10][R8.64] ;  /* 0x0000000a08107981 */ /* 0x000ea2000c1e9900 */
[----:B------:R-:W-:-:S05]  /*0250*/  IMAD.WIDE R12, R0, 0x4, R8 ;  /* 0x00000004000c7825 */ /* 0x000fca00078e0208 */
[----:B------:R-:W3:Y:S01]  /*0260*/  LDG.E.CONSTANT R18, desc[UR10][R12.64] ;  /* 0x0000000a0c127981 */ /* 0x000ee2000c1e9900 */
[----:B------:R-:W-:-:S03]  /*0270*/  IMAD.WIDE R22, R0, 0x4, R12 ;  /* 0x0000000400167825 */ /* 0x000fc600078e020c */
[----:B------:R-:W5:Y:S01]  /*0280*/  LDG.E.CONSTANT R9, desc[UR10][R10.64+-0x10] ;  /* 0xfffff00a0a097981 */ /* 0x000f62000c1e9900 */
[----:B------:R-:W-:-:S03]  /*0290*/  IMAD.WIDE R14, R0, 0x4, R22 ;  /* 0x00000004000e7825 */ /* 0x000fc600078e0216 */
[----:B------:R-:W4:Y:S04]  /*02a0*/  LDG.E.CONSTANT R24, desc[UR10][R22.64] ;  /* 0x0000000a16187981 */ /* 0x000f28000c1e9900 */
[----:B------:R-:W5:Y:S01]  /*02b0*/  LDG.E.CONSTANT R7, desc[UR10][R14.64] ;  /* 0x0000000a0e077981 */ /* 0x000f62000c1e9900 */
[----:B------:R-:W-:-:S03]  /*02c0*/  IMAD.WIDE R28, R0, 0x4, R14 ;  /* 0x00000004001c7825 */ /* 0x000fc600078e020e */
[----:B------:R-:W5:Y:S04]  /*02d0*/  LDG.E.CONSTANT R8, desc[UR10][R10.64+-0xc] ;  /* 0xfffff40a0a087981 */ /* 0x000f68000c1e9900 */
[----:B------:R0:W5:Y:S02]  /*02e0*/  LDG.E.CONSTANT R6, desc[UR10][R28.64] ;  /* 0x0000000a1c067981 */ /* 0x000164000c1e9900 */
[----:B0-----:R-:W-:-:S05]  /*02f0*/  IMAD.WIDE R28, R0, 0x4, R28 ;  /* 0x00000004001c7825 */ /* 0x001fca00078e021c */
[----:B------:R-:W5:Y:S01]  /*0300*/  LDG.E.CONSTANT R21, desc[UR10][R28.64] ;  /* 0x0000000a1c157981 */ /* 0x000f62000c1e9900 */
[----:B------:R-:W-:-:S05]  /*0310*/  IMAD.WIDE R22, R0, 0x4, R28 ;  /* 0x0000000400167825 */ /* 0x000fca00078e021c */
[----:B------:R0:W5:Y:S01]  /*0320*/  LDG.E.CONSTANT R25, desc[UR10][R22.64] ;  /* 0x0000000a16197981 */ /* 0x000162000c1e9900 */
[----:B------:R-:W-:-:S03]  /*0330*/  IMAD.WIDE R12, R0, 0x4, R22 ;  /* 0x00000004000c7825 */ /* 0x000fc600078e0216 */
[----:B------:R-:W5:Y:S01]  /*0340*/  LDG.E.CONSTANT R29, desc[UR10][R10.64+-0x4] ;  /* 0xfffffc0a0a1d7981 */ /* 0x000f62000c1e9900 */
[----:B------:R-:W-:-:S03]  /*0350*/  IMAD.WIDE R14, R0, 0x4, R12 ;  /* 0x00000004000e7825 */ /* 0x000fc600078e020c */
[----:B------:R-:W5:Y:S04]  /*0360*/  LDG.E.CONSTANT R12, desc[UR10][R12.64] ;  /* 0x0000000a0c0c7981 */ /* 0x000f68000c1e9900 */
[----:B------:R-:W5:Y:S01]  /*0370*/  LDG.E.CONSTANT R13, desc[UR10][R10.64+0x8] ;  /* 0x0000080a0a0d7981 */ /* 0x000f62000c1e9900 */
[----:B--2---:R-:W-:Y:S01]  /*0380*/  FFMA R26, R26, R16, R17 ;  /* 0x000000101a1a7223 */ /* 0x004fe20000000011 */
[C---:B------:R-:W-:Y:S02]  /*0390*/  IMAD.WIDE R16, R0.reuse, 0x4, R14 ;  /* 0x0000000400107825 */ /* 0x040fe400078e020e */
[----:B------:R-:W2:Y:S02]  /*03a0*/  LDG.E.CONSTANT R14, desc[UR10][R14.64] ;  /* 0x0000000a0e0e7981 */ /* 0x000ea4000c1e9900 */
[----:B---3--:R-:W-:Y:S01]  /*03b0*/  FFMA R26, R19, R18, R26 ;  /* 0x00000012131a7223 */ /* 0x008fe2000000001a */
[----:B------:R-:W-:-:S02]  /*03c0*/  IMAD.WIDE R18, R0, 0x4, R16 ;  /* 0x0000000400127825 */ /* 0x000fc400078e0210 */
[----:B------:R-:W3:Y:S02]  /*03d0*/  LDG.E.CONSTANT R16, desc[UR10][R16.64] ;  /* 0x0000000a10107981 */ /* 0x000ee4000c1e9900 */
[----:B0-----:R-:W-:-:S04]  /*03e0*/  IMAD.WIDE R22, R0, 0x4, R18 ;  /* 0x0000000400167825 */ /* 0x001fc800078e0212 */
[----:B----4-:R-:W-:Y:S01]  /*03f0*/  FFMA R27, R27, R24, R26 ;  /* 0x000000181b1b7223 */ /* 0x010fe2000000001a */
[----:B------:R-:W4:Y:S04]  /*0400*/  LDG.E.CONSTANT R18, desc[UR10][R18.64] ;  /* 0x0000000a12127981 */ /* 0x000f28000c1e9900 */
[----:B------:R-:W2:Y:S01]  /*0410*/  LDG.E.CONSTANT R24, desc[UR10][R10.64] ;  /* 0x0000000a0a187981 */ /* 0x000ea2000c1e9900 */
[----:B-----5:R-:W-:Y:S01]  /*0420*/  FFMA R28, R4, R7, R27 ;  /* 0x00000007041c7223 */ /* 0x020fe2000000001b */
[C---:B------:R-:W-:Y:S02]  /*0430*/  IMAD.WIDE R26, R0.reuse, 0x4, R22 ;  /* 0x00000004001a7825 */ /* 0x040fe400078e0216 */
[----:B------:R-:W3:Y:S02]  /*0440*/  LDG.E.CONSTANT R4, desc[UR10][R10.64+0x4] ;  /* 0x0000040a0a047981 */ /* 0x000ee4000c1e9900 */
[----:B------:R-:W-:Y:S01]  /*0450*/  FFMA R9, R9, R6, R28 ;  /* 0x0000000609097223 */ /* 0x000fe2000000001c */
[----:B------:R-:W-:Y:S01]  /*0460*/  IMAD.WIDE R6, R0, 0x4, R26 ;  /* 0x0000000400067825 */ /* 0x000fe200078e021a */
[----:B------:R-:W5:Y:S04]  /*0470*/  LDG.E.CONSTANT R22, desc[UR10][R22.64] ;  /* 0x0000000a16167981 */ /* 0x000f68000c1e9900 */
[----:B------:R-:W5:Y:S04]  /*0480*/  LDG.E.CONSTANT R15, desc[UR10][R10.64+0xc] ;  /* 0x00000c0a0a0f7981 */ /* 0x000f68000c1e9900 */
[----:B------:R-:W5:Y:S04]  /*0490*/  LDG.E.CONSTANT R26, desc[UR10][R26.64] ;  /* 0x0000000a1a1a7981 */ /* 0x000f68000c1e9900 */
[----:B------:R-:W5:Y:S01]  /*04a0*/  LDG.E.CONSTANT R17, desc[UR10][R10.64+0x10] ;  /* 0x0000100a0a117981 */ /* 0x000f62000c1e9900 */
[----:B------:R-:W-:Y:S01]  /*04b0*/  FFMA R21, R8, R21, R9 ;  /* 0x0000001508157223 */ /* 0x000fe20000000009 */
[----:B------:R-:W-:-:S02]  /*04c0*/  IMAD.WIDE R8, R0, 0x4, R6 ;  /* 0x0000000400087825 */ /* 0x000fc400078e0206 */
[----:B------:R0:W5:Y:S04]  /*04d0*/  LDG.E.CONSTANT R6, desc[UR10][R6.64] ;  /* 0x0000000a06067981 */ /* 0x000168000c1e9900 */
[----:B------:R-:W5:Y:S04]  /*04e0*/  LDG.E.CONSTANT R23, desc[UR10][R10.64+0x14] ;  /* 0x0000140a0a177981 */ /* 0x000f68000c1e9900 */
[----:B------:R-:W5:Y:S01]  /*04f0*/  LDG.E.CONSTANT R19, desc[UR10][R8.64] ;  /* 0x0000000a08137981 */ /* 0x000f62000c1e9900 */
[----:B0-----:R-:W-:Y:S01]  /*0500*/  FFMA R7, R20, R25, R21 ;  /* 0x0000001914077223 */ /* 0x001fe20000000015 */
[----:B------:R-:W-:-:S02]  /*0510*/  IMAD.WIDE R20, R0, 0x4, R8 ;  /* 0x0000000400147825 */ /* 0x000fc400078e0208 */
[----:B------:R-:W5:Y:S04]  /*0520*/  LDG.E.CONSTANT R28, desc[UR10][R10.64+0x18] ;  /* 0x0000180a0a1c7981 */ /* 0x000f68000c1e9900 */
[----:B------:R0:W5:Y:S04]  /*0530*/  LDG.E.CONSTANT R25, desc[UR10][R10.64+0x1c] ;  /* 0x00001c0a0a197981 */ /* 0x000168000c1e9900 */
[----:B------:R-:W5:Y:S01]  /*0540*/  LDG.E.CONSTANT R20, desc[UR10][R20.64] ;  /* 0x0000000a14147981 */ /* 0x000f62000c1e9900 */
[----:B------:R-:W-:Y:S01]  /*0550*/  FFMA R29, R29, R12, R7 ;  /* 0x0000000c1d1d7223 */ /* 0x000fe20000000007 */
[----:B------:R-:W-:-:S04]  /*0560*/  UIADD3 UR9, UPT, UPT, UR9, 0x10, URZ ;  /* 0x0000001009097890 */ /* 0x000fc8000fffe0ff */
[----:B------:R-:W-:Y:S01]  /*0570*/  UISETP.NE.AND UP1, UPT, UR9, URZ, UPT ;  /* 0x000000ff0900728c */ /* 0x000fe2000bf25270 */
[----:B0-----:R-:W-:Y:S02]  /*0580*/  IADD3 R10, P0, PT, R10, 0x40, RZ ;  /* 0x000000400a0a7810 */ /* 0x001fe40007f1e0ff */
[----:B------:R-:W-:Y:S02]  /*0590*/  LEA R5, R0, R5, 0x4 ;  /* 0x0000000500057211 */ /* 0x000fe400078e20ff */
[----:B------:R-:W-:Y:S01]  /*05a0*/  IADD3.X R11, PT, PT, RZ, R11, RZ, P0, !PT ;  /* 0x0000000bff0b7210 */ /* 0x000fe200007fe4ff */
[----:B--2---:R-:W-:-:S04]  /*05b0*/  FFMA R29, R24, R14, R29 ;  /* 0x0000000e181d7223 */ /* 0x004fc8000000001d */
[----:B---3--:R-:W-:-:S04]  /*05c0*/  FFMA R4, R4, R16, R29 ;  /* 0x0000001004047223 */ /* 0x008fc8000000001d */
[----:B----4-:R-:W-:-:S04]  /*05d0*/  FFMA R4, R13, R18, R4 ;  /* 0x000000120d047223 */ /* 0x010fc80000000004 */
[----:B-----5:R-:W-:-:S04]  /*05e0*/  FFMA R4, R15, R22, R4 ;  /* 0x000000160f047223 */ /* 0x020fc80000000004 */
[----:B------:R-:W-:-:S04]  /*05f0*/  FFMA R4, R17, R26, R4 ;  /* 0x0000001a11047223 */ /* 0x000fc80000000004 */
[----:B------:R-:W-:-:S04]  /*0600*/  FFMA R23, R23, R6, R4 ;  /* 0x0000000617177223 */ /* 0x000fc80000000004 */
[----:B------:R-:W-:-:S04]  /*0610*/  FFMA R28, R28, R19, R23 ;  /* 0x000000131c1c7223 */ /* 0x000fc80000000017 */
[----:B------:R-:W-:Y:S01]  /*0620*/  FFMA R17, R25, R20, R28 ;  /* 0x0000001419117223 */ /* 0x000fe2000000001c */
[----:B------:R-:W-:Y:S06]  /*0630*/  BRA.U UP1, `(.L_x_2) ;  /* 0xfffffff901e47547 */ /* 0x000fec000b83ffff */
.L_x_1:
[----:B------:R-:W-:Y:S05]  /*0640*/  BRA.U !UP0, `(.L_x_0) ;  /* 0x0000000508547547 */ /* 0x000fea000b800000 */
[----:B------:R-:W-:Y:S02]  /*0650*/  UISETP.GE.U32.AND UP0, UPT, UR7, 0x8, UPT ;  /* 0x000000080700788c */ /* 0x000fe4000bf06070 */
[----:B------:R-:W-:-:S04]  /*0660*/  ULOP3.LUT UR5, UR6, 0x7, URZ, 0xc0, !UPT ;  /* 0x0000000706057892 */ /* 0x000fc8000f8ec0ff */
[----:B------:R-:W-:-:S03]  /*0670*/  UISETP.NE.AND UP1, UPT, UR5, URZ, UPT ;  /* 0x000000ff0500728c */ /* 0x000fc6000bf25270 */
[----:B------:R-:W-:Y:S08]  /*0680*/  BRA.U !UP0, `(.L_x_3) ;  /* 0x0000000108947547 */ /* 0x000ff0000b800000 */
[----:B------:R-:W0:Y:S01]  /*0690*/  LDC.64 R12, c[0x0][0x388] ;  /* 0x0000e200ff0c7b82 */ /* 0x000e220000000a00 */
[----:B------:R-:W-:-:S07]  /*06a0*/  IMAD R7, R2, R0, R3 ;  /* 0x0000000002077224 */ /* 0x000fce00078e0203 */
[----:B------:R-:W1:Y:S01]  /*06b0*/  LDC.64 R4, c[0x0][0x380] ;  /* 0x0000e000ff047b82 */ /* 0x000e620000000a00 */
[----:B0-----:R-:W-:-:S05]  /*06c0*/  IMAD.WIDE R12, R7, 0x4, R12 ;  /* 0x00000004070c7825 */ /* 0x001fca00078e020c */
[----:B------:R0:W2:Y:S01]  /*06d0*/  LDG.E.CONSTANT R16, desc[UR10][R12.64] ;  /* 0x0000000a0c107981 */ /* 0x0000a2000c1e9900 */
[----:B------:R-:W-:-:S04]  /*06e0*/  IMAD.WIDE R14, R0, 0x4, R12 ;  /* 0x00000004000e7825 */ /* 0x000fc800078e020c */
[----:B-1----:R-:W-:Y:S01]  /*06f0*/  IMAD.WIDE.U32 R4, R2, 0x4, R4 ;  /* 0x0000000402047825 */ /* 0x002fe200078e0004 */
[----:B------:R1:W3:Y:S03]  /*0700*/  LDG.E.CONSTANT R20, desc[UR10][R14.64] ;  /* 0x0000000a0e147981 */ /* 0x0002e6000c1e9900 */
[C---:B------:R-:W-:Y:S01]  /*0710*/  IMAD.WIDE R22, R0.reuse, 0x4, R14 ;  /* 0x0000000400167825 */ /* 0x040fe200078e020e */
[----:B------:R-:W2:Y:S04]  /*0720*/  LDG.E.CONSTANT R18, desc[UR10][R4.64] ;  /* 0x0000000a04127981 */ /* 0x000ea8000c1e9900 */
[----:B------:R-:W3:Y:S01]  /*0730*/  LDG.E.CONSTANT R19, desc[UR10][R4.64+0x4] ;  /* 0x0000040a04137981 */ /* 0x000ee2000c1e9900 */
[----:B------:R-:W-:-:S03]  /*0740*/  IMAD.WIDE R8, R0, 0x4, R22 ;  /* 0x0000000400087825 */ /* 0x000fc600078e0216 */
[----:B------:R-:W4:Y:S01]  /*0750*/  LDG.E.CONSTANT R22, desc[UR10][R22.64] ;  /* 0x0000000a16167981 */ /* 0x000f22000c1e9900 */
[----:B------:R-:W-:-:S03]  /*0760*/  IMAD.WIDE R10, R0, 0x4, R8 ;  /* 0x00000004000a7825 */ /* 0x000fc600078e0208 */
[----:B------:R-:W4:Y:S04]  /*0770*/  LDG.E.CONSTANT R21, desc[UR10][R4.64+0x8] ;  /* 0x0000080a04157981 */ /* 0x000f28000c1e9900 */
[----:B------:R-:W5:Y:S01]  /*0780*/  LDG.E.CONSTANT R9, desc[UR10][R8.64] ;  /* 0x0000000a08097981 */ /* 0x000f62000c1e9900 */
[----:B------:R-:W-:-:S03]  /*0790*/  IMAD.WIDE R6, R0, 0x4, R10 ;  /* 0x0000000400067825 */ /* 0x000fc600078e020a */
[----:B------:R-:W5:Y:S01]  /*07a0*/  LDG.E.CONSTANT R24, desc[UR10][R4.64+0xc] ;  /* 0x00000c0a04187981 */ /* 0x000f62000c1e9900 */
[----:B0-----:R-:W-:-:S03]  /*07b0*/  IMAD.WIDE R12, R0, 0x4, R6 ;  /* 0x00000004000c7825 */ /* 0x001fc600078e0206 */
[----:B------:R-:W5:Y:S04]  /*07c0*/  LDG.E.CONSTANT R10, desc[UR10][R10.64] ;  /* 0x0000000a0a0a7981 */ /* 0x000f68000c1e9900 */
[----:B------:R-:W5:Y:S01]  /*07d0*/  LDG.E.CONSTANT R25, desc[UR10][R4.64+0x10] ;  /* 0x0000100a04197981 */ /* 0x000f62000c1e9900 */
[----:B-1----:R-:W-:-:S03]  /*07e0*/  IMAD.WIDE R14, R0, 0x4, R12 ;  /* 0x00000004000e7825 */ /* 0x002fc600078e020c */
[----:B------:R-:W5:Y:S04]  /*07f0*/  LDG.E.CONSTANT R7, desc[UR10][R6.64] ;  /* 0x0000000a06077981 */ /* 0x000f68000c1e9900 */
[----:B------:R-:W5:Y:S04]  /*0800*/  LDG.E.CONSTANT R26, desc[UR10][R4.64+0x14] ;  /* 0x0000140a041a7981 */ /* 0x000f68000c1e9900 */
[----:B------:R-:W5:Y:S04]  /*0810*/  LDG.E.CONSTANT R12, desc[UR10][R12.64] ;  /* 0x0000000a0c0c7981 */ /* 0x000f68000c1e9900 */
[----:B------:R-:W5:Y:S04]  /*0820*/  LDG.E.CONSTANT R23, desc[UR10][R4.64+0x18] ;  /* 0x0000180a04177981 */ /* 0x000f68000c1e9900 */
[----:B------:R-:W5:Y:S04]  /*0830*/  LDG.E.CONSTANT R14, desc[UR10][R14.64] ;  /* 0x0000000a0e0e7981 */ /* 0x000f68000c1e9900 */
[----:B------:R-:W5:Y:S01]  /*0840*/  LDG.E.CONSTANT R8, desc[UR10][R4.64+0x1c] ;  /* 0x00001c0a04087981 */ /* 0x000f62000c1e9900 */
[----:B------:R-:W-:Y:S01]  /*0850*/  IADD3 R2, PT, PT, R2, 0x8, RZ ;  /* 0x0000000802027810 */ /* 0x000fe20007ffe0ff */
[----:B--2---:R-:W-:-:S04]  /*0860*/  FFMA R16, R18, R16, R17 ;  /* 0x0000001012107223 */ /* 0x004fc80000000011 */
[----:B---3--:R-:W-:-:S04]  /*0870*/  FFMA R16, R19, R20, R16 ;  /* 0x0000001413107223 */ /* 0x008fc80000000010 */
[----:B----4-:R-:W-:-:S04]  /*0880*/  FFMA R21, R21, R22, R16 ;  /* 0x0000001615157223 */ /* 0x010fc80000000010 */
[----:B-----5:R-:W-:-:S04]  /*0890*/  FFMA R24, R24, R9, R21 ;  /* 0x0000000918187223 */ /* 0x020fc80000000015 */
[----:B------:R-:W-:-:S04]  /*08a0*/  FFMA R25, R25, R10, R24 ;  /* 0x0000000a19197223 */ /* 0x000fc80000000018 */
[----:B------:R-:W-:-:S04]  /*08b0*/  FFMA R26, R26, R7, R25 ;  /* 0x000000071a1a7223 */ /* 0x000fc80000000019 */
[----:B------:R-:W-:-:S04]  /*08c0*/  FFMA R23, R23, R12, R26 ;  /* 0x0000000c17177223 */ /* 0x000fc8000000001a */
[----:B------:R-:W-:-:S07]  /*08d0*/  FFMA R17, R8, R14, R23 ;  /* 0x0000000e08117223 */ /* 0x000fce0000000017 */
.L_x_3:
        /* <DEDUP_REMOVED lines=8> */
[----:B0-----:R-:W-:-:S04]  /*0960*/  IMAD.WIDE R6, R9, 0x4, R6 ;  /* 0x0000000409067825 */ /* 0x001fc800078e0206 */
[----:B------:R-:W-:Y:S02]  /*0970*/  IMAD.WIDE R8, R0, 0x4, R6 ;  /* 0x0000000400087825 */ /* 0x000fe400078e0206 */
[----:B------:R-:W2:Y:S02]  /*0980*/  LDG.E.CONSTANT R6, desc[UR10][R6.64] ;  /* 0x0000000a06067981 */ /* 0x000ea4000c1e9900 */
[----:B-1----:R-:W-:-:S04]  /*0990*/  IMAD.WIDE.U32 R4, R2, 0x4, R4 ;  /* 0x0000000402047825 */ /* 0x002fc800078e0004 */
[C---:B------:R-:W-:Y:S01]  /*09a0*/  IMAD.WIDE R10, R0.reuse, 0x4, R8 ;  /* 0x00000004000a7825 */ /* 0x040fe200078e0208 */
[----:B------:R-:W2:Y:S04]  /*09b0*/  LDG.E.CONSTANT R14, desc[UR10][R4.64] ;  /* 0x0000000a040e7981 */ /* 0x000ea8000c1e9900 */
[----:B------:R-:W3:Y:S01]  /*09c0*/  LDG.E.CONSTANT R8, desc[UR10][R8.64] ;  /* 0x0000000a08087981 */ /* 0x000ee2000c1e9900 */
[----:B------:R-:W-:-:S03]  /*09d0*/  IMAD.WIDE R12, R0, 0x4, R10 ;  /* 0x00000004000c7825 */ /* 0x000fc600078e020a */
[----:B------:R-:W3:Y:S04]  /*09e0*/  LDG.E.CONSTANT R15, desc[UR10][R4.64+0x4] ;  /* 0x0000040a040f7981 */ /* 0x000ee8000c1e9900 */
[----:B------:R-:W4:Y:S04]  /*09f0*/  LDG.E.CONSTANT R10, desc[UR10][R10.64] ;  /* 0x0000000a0a0a7981 */ /* 0x000f28000c1e9900 */
[----:B------:R-:W4:Y:S04]  /*0a00*/  LDG.E.CONSTANT R19, desc[UR10][R4.64+0x8] ;  /* 0x0000080a04137981 */ /* 0x000f28000c1e9900 */
[----:B------:R-:W5:Y:S04]  /*0a10*/  LDG.E.CONSTANT R12, desc[UR10][R12.64] ;  /* 0x0000000a0c0c7981 */ /* 0x000f68000c1e9900 */
[----:B------:R-:W5:Y:S01]  /*0a20*/  LDG.E.CONSTANT R21, desc[UR10][R4.64+0xc] ;  /* 0x00000c0a04157981 */ /* 0x000f62000c1e9900 */
[----:B------:R-:W-:Y:S01]  /*0a30*/  IADD3 R2, PT, PT, R2, 0x4, RZ ;  /* 0x0000000402027810 */ /* 0x000fe20007ffe0ff */
[----:B--2---:R-:W-:-:S04]  /*0a40*/  FFMA R14, R14, R6, R17 ;  /* 0x000000060e0e7223 */ /* 0x004fc80000000011 */
[----:B---3--:R-:W-:-:S04]  /*0a50*/  FFMA R14, R15, R8, R14 ;  /* 0x000000080f0e7223 */ /* 0x008fc8000000000e */
[----:B----4-:R-:W-:-:S04]  /*0a60*/  FFMA R14, R19, R10, R14 ;  /* 0x0000000a130e7223 */ /* 0x010fc8000000000e */
[----:B-----5:R-:W-:-:S07]  /*0a70*/  FFMA R17, R21, R12, R14 ;  /* 0x0000000c15117223 */ /* 0x020fce000000000e */
.L_x_4:
[----:B------:R-:W-:Y:S05]  /*0a80*/  BRA.U !UP1, `(.L_x_0) ;  /* 0x0000000109447547 */ /* 0x000fea000b800000 */
[----:B------:R-:W0:Y:S01]  /*0a90*/  LDC.64 R4, c[0x0][0x380] ;  /* 0x0000e000ff047b82 */ /* 0x000e220000000a00 */
[----:B------:R-:W-:Y:S01]  /*0aa0*/  IMAD R11, R2, R0, R3 ;  /* 0x00000000020b7224 */ /* 0x000fe200078e0203 */
[----:B------:R-:W-:-:S06]  /*0ab0*/  UIADD3 UR4, UPT, UPT, -UR4, URZ, URZ ;  /* 0x000000ff04047290 */ /* 0x000fcc000fffe1ff */
[----:B------:R-:W1:Y:S01]  /*0ac0*/  LDC.64 R8, c[0x0][0x388] ;  /* 0x0000e200ff087b82 */ /* 0x000e620000000a00 */
[----:B0-----:R-:W-:-:S03]  /*0ad0*/  IMAD.WIDE.U32 R4, R2, 0x4, R4 ;  /* 0x0000000402047825 */ /* 0x001fc600078e0004 */
[----:B------:R-:W-:Y:S02]  /*0ae0*/  MOV R6, R4 ;  /* 0x0000000400067202 */ /* 0x000fe40000000f00 */
[----:B------:R-:W-:-:S07]  /*0af0*/  MOV R7, R5 ;  /* 0x0000000500077202 */ /* 0x000fce0000000f00 */
.L_x_5:
[C---:B-1----:R-:W-:Y:S01]  /*0b00*/  IMAD.WIDE R4, R11.reuse, 0x4, R8 ;  /* 0x000000040b047825 */ /* 0x042fe200078e0208 */
[----:B------:R0:W2:Y:S05]  /*0b10*/  LDG.E.CONSTANT R2, desc[UR10][R6.64] ;  /* 0x0000000a06027981 */ /* 0x0000aa000c1e9900 */
[----:B------:R-:W2:Y:S01]  /*0b20*/  LDG.E.CONSTANT R4, desc[UR10][R4.64] ;  /* 0x0000000a04047981 */ /* 0x000ea2000c1e9900 */
[----:B------:R-:W-:Y:S01]  /*0b30*/  UIADD3 UR4, UPT, UPT, UR4, 0x1, URZ ;  /* 0x0000000104047890 */ /* 0x000fe2000fffe0ff */
[----:B------:R-:W-:-:S03]  /*0b40*/  IADD3 R11, PT, PT, R11, R0, RZ ;  /* 0x000000000b0b7210 */ /* 0x000fc60007ffe0ff */
[----:B------:R-:W-:Y:S01]  /*0b50*/  UISETP.NE.AND UP0, UPT, UR4, URZ, UPT ;  /* 0x000000ff0400728c */ /* 0x000fe2000bf05270 */
[----:B0-----:R-:W-:-:S04]  /*0b60*/  IADD3 R6, P0, PT, R6, 0x4, RZ ;  /* 0x0000000406067810 */ /* 0x001fc80007f1e0ff */
[----:B------:R-:W-:Y:S01]  /*0b70*/  IADD3.X R7, PT, PT, RZ, R7, RZ, P0, !PT ;  /* 0x00000007ff077210 */ /* 0x000fe200007fe4ff */
[----:B--2---:R-:W-:-:S03]  /*0b80*/  FFMA R17, R2, R4, R17 ;  /* 0x0000000402117223 */ /* 0x004fc60000000011 */
[----:B------:R-:W-:Y:S05]  /*0b90*/  BRA.U UP0, `(.L_x_5) ;  /* 0xfffffffd00d87547 */ /* 0x000fea000b83ffff */
.L_x_0:
[----:B------:R-:W0:Y:S02]  /*0ba0*/  LDC.64 R4, c[0x0][0x390] ;  /* 0x0000e400ff047b82 */ /* 0x000e240000000a00 */
[----:B0-----:R-:W-:-:S05]  /*0bb0*/  IMAD.WIDE R2, R3, 0x4, R4 ;  /* 0x0000000403027825 */ /* 0x001fca00078e0204 */
[----:B------:R-:W-:Y:S01]  /*0bc0*/  STG.E desc[UR10][R2.64], R17 ;  /* 0x0000001102007986 */ /* 0x000fe2000c10190a */
[----:B------:R-:W-:Y:S05]  /*0bd0*/  EXIT ;  /* 0x000000000000794d */ /* 0x000fea0003800000 */
.L_x_6:
[----:B------:R-:W-:-:S00]  /*0be0*/  BRA `(.L_x_6) ;  /* 0xfffffffc00fc7947 */ /* 0x000fc0000383ffff */
[----:B------:R-:W-:-:S00]  /*0bf0*/  NOP ;  /* 0x0000000000007918 */ /* 0x000fc00000000000 */
        /* <DEDUP_REMOVED lines=8> */
.L_x_29:


//--------------------- .text._Z7kernel2PKfS0_Pfi --------------------------
	.section	.text._Z7kernel2PKfS0_Pfi,"ax",@progbits
	.align	128
        .global         _Z7kernel2PKfS0_Pfi
        .type           _Z7kernel2PKfS0_Pfi,@function
        .size           _Z7kernel2PKfS0_Pfi,(.L_x_28 - _Z7kernel2PKfS0_Pfi)
        .other          _Z7kernel2PKfS0_Pfi,@"STO_CUDA_ENTRY STV_DEFAULT"
_Z7kernel2PKfS0_Pfi:
.text._Z7kernel2PKfS0_Pfi:
[----:B------:R-:W-:Y:S01]  /*0000*/  LDC R1, c[0x0][0x37c] ;  /* 0x0000df00ff017b82 */ /* 0x000fe20000000800 */
[----:B------:R-:W0:Y:S07]  /*0010*/  S2R R3, SR_TID.X ;  /* 0x0000000000037919 */ /* 0x000e2e0000002100 */
[----:B------:R-:W0:Y:S01]  /*0020*/  S2UR UR4, SR_CTAID.X ;  /* 0x00000000000479c3 */ /* 0x000e220000002500 */
[----:B------:R-:W1:Y:S07]  /*0030*/  LDCU UR5, c[0x0][0x398] ;  /* 0x00007300ff0577ac */ /* 0x000e6e0008000800 */
[----:B------:R-:W0:Y:S02]  /*0040*/  LDC R2, c[0x0][0x360] ;  /* 0x0000d800ff027b82 */ /* 0x000e240000000800 */
[----:B0-----:R-:W-:-:S05]  /*0050*/  IMAD R2, R2, UR4, R3 ;  /* 0x0000000402027c24 */ /* 0x001fca000f8e0203 */
[----:B-1----:R-:W-:-:S13]  /*0060*/  ISETP.GE.AND P0, PT, R2, UR5, PT ;  /* 0x0000000502007c0c */ /* 0x002fda000bf06270 */
[----:B------:R-:W-:Y:S05]  /*0070*/  @P0 EXIT ;  /* 0x000000000000094d */ /* 0x000fea0003800000 */
[----:B------:R-:W0:Y:S01]  /*0080*/  LDC.64 R4, c[0x0][0x388] ;  /* 0x0000e200ff047b82 */ /* 0x000e220000000a00 */
[----:B------:R-:W1:Y:S07]  /*0090*/  LDCU.64 UR4, c[0x0][0x358] ;  /* 0x00006b00ff0477ac */ /* 0x000e6e0008000a00 */
[----:B------:R-:W2:Y:S01]  /*00a0*/  LDC.64 R6, c[0x0][0x380] ;  /* 0x0000e000ff067b82 */ /* 0x000ea20000000a00 */
[----:B0-----:R-:W-:-:S06]  /*00b0*/  IMAD.WIDE R4, R2, 0x4, R4 ;  /* 0x0000000402047825 */ /* 0x001fcc00078e0204 */
[----:B-1----:R-:W3:Y:S04]  /*00c0*/  LDG.E.CONSTANT R4, desc[UR4][R4.64] ;  /* 0x0000000404047981 */ /* 0x002ee8000c1e9900 */
[----:B--2---:R-:W2:Y:S01]  /*00d0*/  LDG.E.CONSTANT R7, desc[UR4][R6.64] ;  /* 0x0000000406077981 */ /* 0x004ea2000c1e9900 */
[----:B------:R-:W-:Y:S01]  /*00e0*/  IMAD.MOV.U32 R3, RZ, RZ, 0x3bbb989d ;  /* 0x3bbb989dff037424 */ /* 0x000fe200078e00ff */
[----:B------:R-:W-:Y:S01]  /*00f0*/  BSSY.RECONVERGENT B0, `(.L_x_7) ;  /* 0x0000015000007945 */ /* 0x000fe20003800200 */
[----:B------:R-:W-:Y:S02]  /*0100*/  IMAD.MOV.U32 R9, RZ, RZ, 0x437c0000 ;  /* 0x437c0000ff097424 */ /* 0x000fe400078e00ff */
[----:B---3--:R-:W-:-:S04]  /*0110*/  FFMA.SAT R0, R4, R3, 0.5 ;  /* 0x3f00000004007423 */ /* 0x008fc80000002003 */
[----:B------:R-:W-:Y:S01]  /*0120*/  FFMA.RM R0, R0, R9, 12582913 ;  /* 0x4b40000100007423 */ /* 0x000fe20000004009 */
[----:B--2---:R-:W0:Y:S03]  /*0130*/  MUFU.RCP R8, R7 ;  /* 0x0000000700087308 */ /* 0x004e260000001000 */
[C---:B------:R-:W-:Y:S01]  /*0140*/  FADD R3, R0.reuse, -12583039 ;  /* 0xcb40007f00037421 */ /* 0x040fe20000000000 */
[----:B------:R-:W-:-:S03]  /*0150*/  IMAD.SHL.U32 R0, R0, 0x800000, RZ ;  /* 0x0080000000007824 */ /* 0x000fc600078e00ff */
[----:B------:R-:W-:-:S04]  /*0160*/  FFMA R3, R4, 1.4426950216293334961, -R3 ;  /* 0x3fb8aa3b04037823 */ /* 0x000fc80000000803 */
[----:B------:R-:W-:-:S06]  /*0170*/  FFMA R3, R4, 1.925963033500011079e-08, R3 ;  /* 0x32a5706004037823 */ /* 0x000fcc0000000003 */
[----:B------:R-:W1:Y:S01]  /*0180*/  MUFU.EX2 R3, R3 ;  /* 0x0000000300037308 */ /* 0x000e620000000800 */
[----:B0-----:R-:W-:-:S04]  /*0190*/  FFMA R5, -R7, R8, 1 ;  /* 0x3f80000007057423 */ /* 0x001fc80000000108 */
[----:B------:R-:W-:Y:S01]  /*01a0*/  FFMA R5, R8, R5, R8 ;  /* 0x0000000508057223 */ /* 0x000fe20000000008 */
[----:B-1----:R-:W-:-:S04]  /*01b0*/  FMUL R0, R0, R3 ;  /* 0x0000000300007220 */ /* 0x002fc80000400000 */
[----:B------:R-:W0:Y:S01]  /*01c0*/  FCHK P0, R0, R7 ;  /* 0x0000000700007302 */ /* 0x000e220000000000 */
[----:B------:R-:W-:-:S04]  /*01d0*/  FFMA R4, R0, R5, RZ ;  /* 0x0000000500047223 */ /* 0x000fc800000000ff */
[----:B------:R-:W-:-:S04]  /*01e0*/  FFMA R6, -R7, R4, R0 ;  /* 0x0000000407067223 */ /* 0x000fc80000000100 */
[----:B------:R-:W-:Y:S01]  /*01f0*/  FFMA R9, R5, R6, R4 ;  /* 0x0000000605097223 */ /* 0x000fe20000000004 */
[----:B0-----:R-:W-:Y:S06]  /*0200*/  @!P0 BRA `(.L_x_8) ;  /* 0x00000000000c8947 */ /* 0x001fec0003800000 */
[----:B------:R-:W-:-:S07]  /*0210*/  MOV R4, 0x230 ;  /* 0x0000023000047802 */ /* 0x000fce0000000f00 */
[----:B------:R-:W-:Y:S05]  /*0220*/  CALL.REL.NOINC `($__internal_0_$__cuda_sm3x_div_rn_noftz_f32_slowpath) ;  /* 0x0000000000187944 */ /* 0x000fea0003c00000 */
[----:B------:R-:W-:-:S07]  /*0230*/  IMAD.MOV.U32 R9, RZ, RZ, R0 ;  /* 0x000000ffff097224 */ /* 0x000fce00078e0000 */
.L_x_8:
[----:B------:R-:W-:Y:S05]  /*0240*/  BSYNC.RECONVERGENT B0 ;  /* 0x0000000000007941 */ /* 0x000fea0003800200 */
.L_x_7:
[----:B------:R-:W0:Y:S02]  /*0250*/  LDC.64 R4, c[0x0][0x390] ;  /* 0x0000e400ff047b82 */ /* 0x000e240000000a00 */
[----:B0-----:R-:W-:-:S05]  /*0260*/  IMAD.WIDE R2, R2, 0x4, R4 ;  /* 0x0000000402027825 */ /* 0x001fca00078e0204 */
[----:B------:R-:W-:Y:S01]  /*0270*/  STG.E desc[UR4][R2.64], R9 ;  /* 0x0000000902007986 */ /* 0x000fe2000c101904 */
[----:B------:R-:W-:Y:S05]  /*0280*/  EXIT ;  /* 0x000000000000794d */ /* 0x000fea0003800000 */
        .weak           $__internal_0_$__cuda_sm3x_div_rn_noftz_f32_slowpath
        .type           $__internal_0_$__cuda_sm3x_div_rn_noftz_f32_slowpath,@function
        .size           $__internal_0_$__cuda_sm3x_div_rn_noftz_f32_slowpath,(.L_x_28 - $__internal_0_$__cuda_sm3x_div_rn_noftz_f32_slowpath)
$__internal_0_$__cuda_sm3x_div_rn_noftz_f32_slowpath:
[----:B------:R-:W-:Y:S01]  /*0290*/  SHF.R.U32.HI R5, RZ, 0x17, R7 ;  /* 0x00000017ff057819 */ /* 0x000fe20000011607 */
[----:B------:R-:W-:Y:S01]  /*02a0*/  BSSY.RECONVERGENT B1, `(.L_x_9) ;  /* 0x0000064000017945 */ /* 0x000fe20003800200 */
[--C-:B------:R-:W-:Y:S01]  /*02b0*/  SHF.R.U32.HI R3, RZ, 0x17, R0.reuse ;  /* 0x00000017ff037819 */ /* 0x100fe20000011600 */
[----:B------:R-:W-:Y:S01]  /*02c0*/  IMAD.MOV.U32 R8, RZ, RZ, R0 ;  /* 0x000000ffff087224 */ /* 0x000fe200078e0000 */
[----:B------:R-:W-:Y:S02]  /*02d0*/  LOP3.LUT R6, R5, 0xff, RZ, 0xc0, !PT ;  /* 0x000000ff05067812 */ /* 0x000fe400078ec0ff */
[----:B------:R-:W-:-:S03]  /*02e0*/  LOP3.LUT R5, R3, 0xff, RZ, 0xc0, !PT ;  /* 0x000000ff03057812 */ /* 0x000fc600078ec0ff */
[----:B------:R-:W-:Y:S02]  /*02f0*/  VIADD R11, R6, 0xffffffff ;  /* 0xffffffff060b7836 */ /* 0x000fe40000000000 */
[----:B------:R-:W-:-:S03]  /*0300*/  VIADD R10, R5, 0xffffffff ;  /* 0xffffffff050a7836 */ /* 0x000fc60000000000 */
[----:B------:R-:W-:-:S04]  /*0310*/  ISETP.GT.U32.AND P0, PT, R11, 0xfd, PT ;  /* 0x000000fd0b00780c */ /* 0x000fc80003f04070 */
[----:B------:R-:W-:-:S13]  /*0320*/  ISETP.GT.U32.OR P0, PT, R10, 0xfd, P0 ;  /* 0x000000fd0a00780c */ /* 0x000fda0000704470 */
[----:B------:R-:W-:Y:S01]  /*0330*/  @!P0 IMAD.MOV.U32 R9, RZ, RZ, RZ ;  /* 0x000000ffff098224 */ /* 0x000fe200078e00ff */
[----:B------:R-:W-:Y:S06]  /*0340*/  @!P0 BRA `(.L_x_10) ;  /* 0x0000000000608947 */ /* 0x000fec0003800000 */
[----:B------:R-:W-:Y:S01]  /*0350*/  FSETP.GTU.FTZ.AND P0, PT, |R0|, +INF , PT ;  /* 0x7f8000000000780b */ /* 0x000fe20003f1c200 */
[----:B------:R-:W-:Y:S01]  /*0360*/  IMAD.MOV.U32 R3, RZ, RZ, R7 ;  /* 0x000000ffff037224 */ /* 0x000fe200078e0007 */
[----:B------:R-:W-:-:S04]  /*0370*/  FSETP.GTU.FTZ.AND P1, PT, |R7|, +INF , PT ;  /* 0x7f8000000700780b */ /* 0x000fc80003f3c200 */
[----:B------:R-:W-:-:S13]  /*0380*/  PLOP3.LUT P0, PT, P0, P1, PT, 0xf8, 0x8f ;  /* 0x00000000008f781c */ /* 0x000fda0000703f70 */
[----:B------:R-:W-:Y:S05]  /*0390*/  @P0 BRA `(.L_x_11) ;  /* 0x00000004004c0947 */ /* 0x000fea0003800000 */
[----:B------:R-:W-:-:S13]  /*03a0*/  LOP3.LUT P0, RZ, R7, 0x7fffffff, R8, 0xc8, !PT ;  /* 0x7fffffff07ff7812 */ /* 0x000fda000780c808 */
[----:B------:R-:W-:Y:S05]  /*03b0*/  @!P0 BRA `(.L_x_12) ;  /* 0x00000004003c8947 */ /* 0x000fea0003800000 */
[C---:B------:R-:W-:Y:S02]  /*03c0*/  FSETP.NEU.FTZ.AND P2, PT, |R0|.reuse, +INF , PT ;  /* 0x7f8000000000780b */ /* 0x040fe40003f5d200 */
[----:B------:R-:W-:Y:S02]  /*03d0*/  FSETP.NEU.FTZ.AND P1, PT, |R3|, +INF , PT ;  /* 0x7f8000000300780b */ /* 0x000fe40003f3d200 */
[----:B------:R-:W-:-:S11]  /*03e0*/  FSETP.NEU.FTZ.AND P0, PT, |R0|, +INF , PT ;  /* 0x7f8000000000780b */ /* 0x000fd60003f1d200 */
[----:B------:R-:W-:Y:S05]  /*03f0*/  @!P1 BRA !P2, `(.L_x_12) ;  /* 0x00000004002c9947 */ /* 0x000fea0005000000 */
[----:B------:R-:W-:-:S04]  /*0400*/  LOP3.LUT P2, RZ, R8, 0x7fffffff, RZ, 0xc0, !PT ;  /* 0x7fffffff08ff7812 */ /* 0x000fc8000784c0ff */
[----:B------:R-:W-:-:S13]  /*0410*/  PLOP3.LUT P1, PT, P1, P2, PT, 0x2f, 0xf2 ;  /* 0x0000000000f2781c */ /* 0x000fda0000f24577 */
[----:B------:R-:W-:Y:S05]  /*0420*/  @P1 BRA `(.L_x_13) ;  /* 0x0000000400181947 */ /* 0x000fea0003800000 */
[----:B------:R-:W-:-:S04]  /*0430*/  LOP3.LUT P1, RZ, R7, 0x7fffffff, RZ, 0xc0, !PT ;  /* 0x7fffffff07ff7812 */ /* 0x000fc8000782c0ff */
[----:B------:R-:W-:-:S13]  /*0440*/  PLOP3.LUT P0, PT, P0, P1, PT, 0x2f, 0xf2 ;  /* 0x0000000000f2781c */ /* 0x000fda0000702577 */
[----:B------:R-:W-:Y:S05]  /*0450*/  @P0 BRA `(.L_x_14) ;  /* 0x0000000400000947 */ /* 0x000fea0003800000 */
[----:B------:R-:W-:Y:S02]  /*0460*/  ISETP.GE.AND P0, PT, R10, RZ, PT ;  /* 0x000000ff0a00720c */ /* 0x000fe40003f06270 */
[----:B------:R-:W-:-:S11]  /*0470*/  ISETP.GE.AND P1, PT, R11, RZ, PT ;  /* 0x000000ff0b00720c */ /* 0x000fd60003f26270 */
[----:B------:R-:W-:Y:S02]  /*0480*/  @P0 IMAD.MOV.U32 R9, RZ, RZ, RZ ;  /* 0x000000ffff090224 */ /* 0x000fe400078e00ff */
[----:B------:R-:W-:Y:S01]  /*0490*/  @!P0 FFMA R8, R0, 1.84467440737095516160e+19, RZ ;  /* 0x5f80000000088823 */ /* 0x000fe200000000ff */
[----:B------:R-:W-:Y:S02]  /*04a0*/  @!P0 IMAD.MOV.U32 R9, RZ, RZ, -0x40 ;  /* 0xffffffc0ff098424 */ /* 0x000fe400078e00ff */
[----:B------:R-:W-:-:S03]  /*04b0*/  @!P1 FFMA R7, R3, 1.84467440737095516160e+19, RZ ;  /* 0x5f80000003079823 */ /* 0x000fc600000000ff */
[----:B------:R-:W-:-:S07]  /*04c0*/  @!P1 IADD3 R9, PT, PT, R9, 0x40, RZ ;  /* 0x0000004009099810 */ /* 0x000fce0007ffe0ff */
.L_x_10:
[----:B------:R-:W-:Y:S01]  /*04d0*/  LEA R0, R6, 0xc0800000, 0x17 ;  /* 0xc080000006007811 */ /* 0x000fe200078eb8ff */
[----:B------:R-:W-:Y:S01]  /*04e0*/  VIADD R5, R5, 0xffffff81 ;  /* 0xffffff8105057836 */ /* 0x000fe20000000000 */
[----:B------:R-:W-:Y:S03]  /*04f0*/  BSSY.RECONVERGENT B2, `(.L_x_15) ;  /* 0x0000035000027945 */ /* 0x000fe60003800200 */
[----:B------:R-:W-:Y:S01]  /*0500*/  IMAD.IADD R7, R7, 0x1, -R0 ;  /* 0x0000000107077824 */ /* 0x000fe200078e0a00 */
[C---:B------:R-:W-:Y:S01]  /*0510*/  IADD3 R6, PT, PT, R5.reuse, 0x7f, -R6 ;  /* 0x0000007f05067810 */ /* 0x040fe20007ffe806 */
[----:B------:R-:W-:Y:S02]  /*0520*/  IMAD R0, R5, -0x800000, R8 ;  /* 0xff80000005007824 */ /* 0x000fe400078e0208 */
[----:B------:R-:W0:Y:S01]  /*0530*/  MUFU.RCP R3, R7 ;  /* 0x0000000700037308 */ /* 0x000e220000001000 */
[----:B------:R-:W-:Y:S01]  /*0540*/  FADD.FTZ R11, -R7, -RZ ;  /* 0x800000ff070b7221 */ /* 0x000fe20000010100 */
[----:B------:R-:W-:-:S03]  /*0550*/  IMAD.IADD R6, R6, 0x1, R9 ;  /* 0x0000000106067824 */ /* 0x000fc600078e0209 */
[----:B0-----:R-:W-:-:S04]  /*0560*/  FFMA R10, R3, R11, 1 ;  /* 0x3f800000030a7423 */ /* 0x001fc8000000000b */
[----:B------:R-:W-:-:S04]  /*0570*/  FFMA R10, R3, R10, R3 ;  /* 0x0000000a030a7223 */ /* 0x000fc80000000003 */
[----:B------:R-:W-:-:S04]  /*0580*/  FFMA R3, R0, R10, RZ ;  /* 0x0000000a00037223 */ /* 0x000fc800000000ff */
[----:B------:R-:W-:-:S04]  /*0590*/  FFMA R8, R11, R3, R0 ;  /* 0x000000030b087223 */ /* 0x000fc80000000000 */
[----:B------:R-:W-:-:S04]  /*05a0*/  FFMA R13, R10, R8, R3 ;  /* 0x000000080a0d7223 */ /* 0x000fc80000000003 */
[----:B------:R-:W-:-:S04]  /*05b0*/  FFMA R8, R11, R13, R0 ;  /* 0x0000000d0b087223 */ /* 0x000fc80000000000 */
[----:B------:R-:W-:-:S05]  /*05c0*/  FFMA R0, R10, R8, R13 ;  /* 0x000000080a007223 */ /* 0x000fca000000000d */
[----:B------:R-:W-:-:S04]  /*05d0*/  SHF.R.U32.HI R3, RZ, 0x17, R0 ;  /* 0x00000017ff037819 */ /* 0x000fc80000011600 */
[----:B------:R-:W-:-:S05]  /*05e0*/  LOP3.LUT R3, R3, 0xff, RZ, 0xc0, !PT ;  /* 0x000000ff03037812 */ /* 0x000fca00078ec0ff */
[----:B------:R-:W-:-:S04]  /*05f0*/  IMAD.IADD R7, R3, 0x1, R6 ;  /* 0x0000000103077824 */ /* 0x000fc800078e0206 */
[----:B------:R-:W-:-:S05]  /*0600*/  VIADD R3, R7, 0xffffffff ;  /* 0xffffffff07037836 */ /* 0x000fca0000000000 */
[----:B------:R-:W-:-:S13]  /*0610*/  ISETP.GE.U32.AND P0, PT, R3, 0xfe, PT ;  /* 0x000000fe0300780c */ /* 0x000fda0003f06070 */
[----:B------:R-:W-:Y:S05]  /*0620*/  @!P0 BRA `(.L_x_16) ;  /* 0x0000000000808947 */ /* 0x000fea0003800000 */
[----:B------:R-:W-:-:S13]  /*0630*/  ISETP.GT.AND P0, PT, R7, 0xfe, PT ;  /* 0x000000fe0700780c */ /* 0x000fda0003f04270 */
[----:B------:R-:W-:Y:S05]  /*0640*/  @P0 BRA `(.L_x_17) ;  /* 0x00000000006c0947 */ /* 0x000fea0003800000 */
[----:B------:R-:W-:-:S13]  /*0650*/  ISETP.GE.AND P0, PT, R7, 0x1, PT ;  /* 0x000000010700780c */ /* 0x000fda0003f06270 */
[----:B------:R-:W-:Y:S05]  /*0660*/  @P0 BRA `(.L_x_18) ;  /* 0x0000000000740947 */ /* 0x000fea0003800000 */
[----:B------:R-:W-:Y:S02]  /*0670*/  ISETP.GE.AND P0, PT, R7, -0x18, PT ;  /* 0xffffffe80700780c */ /* 0x000fe40003f06270 */
[----:B------:R-:W-:-:S11]  /*0680*/  LOP3.LUT R0, R0, 0x80000000, RZ, 0xc0, !PT ;  /* 0x8000000000007812 */ /* 0x000fd600078ec0ff */
[----:B------:R-:W-:Y:S05]  /*0690*/  @!P0 BRA `(.L_x_18) ;  /* 0x0000000000688947 */ /* 0x000fea0003800000 */
[CCC-:B------:R-:W-:Y:S01]  /*06a0*/  FFMA.RZ R3, R10.reuse, R8.reuse, R13.reuse ;  /* 0x000000080a037223 */ /* 0x1c0fe2000000c00d */
[CCC-:B------:R-:W-:Y:S01]  /*06b0*/  FFMA.RM R6, R10.reuse, R8.reuse, R13.reuse ;  /* 0x000000080a067223 */ /* 0x1c0fe2000000400d */
[C---:B------:R-:W-:Y:S02]  /*06c0*/  ISETP.NE.AND P2, PT, R7.reuse, RZ, PT ;  /* 0x000000ff0700720c */ /* 0x040fe40003f45270 */
[----:B------:R-:W-:Y:S02]  /*06d0*/  ISETP.NE.AND P1, PT, R7, RZ, PT ;  /* 0x000000ff0700720c */ /* 0x000fe40003f25270 */
[----:B------:R-:W-:Y:S01]  /*06e0*/  LOP3.LUT R5, R3, 0x7fffff, RZ, 0xc0, !PT ;  /* 0x007fffff03057812 */ /* 0x000fe200078ec0ff */
[----:B------:R-:W-:Y:S01]  /*06f0*/  FFMA.RP R3, R10, R8, R13 ;  /* 0x000000080a037223 */ /* 0x000fe2000000800d */
[----:B------:R-:W-:Y:S01]  /*0700*/  IADD3 R8, PT, PT, R7, 0x20, RZ ;  /* 0x0000002007087810 */ /* 0x000fe20007ffe0ff */
[----:B------:R-:W-:Y:S01]  /*0710*/  IMAD.MOV R7, RZ, RZ, -R7 ;  /* 0x000000ffff077224 */ /* 0x000fe200078e0a07 */
[----:B------:R-:W-:-:S02]  /*0720*/  LOP3.LUT R5, R5, 0x800000, RZ, 0xfc, !PT ;  /* 0x0080000005057812 */ /* 0x000fc400078efcff */
[----:B------:R-:W-:Y:S02]  /*0730*/  FSETP.NEU.FTZ.AND P0, PT, R3, R6, PT ;  /* 0x000000060300720b */ /* 0x000fe40003f1d000 */
[----:B------:R-:W-:Y:S02]  /*0740*/  SHF.L.U32 R8, R5, R8, RZ ;  /* 0x0000000805087219 */ /* 0x000fe400000006ff */
[----:B------:R-:W-:Y:S02]  /*0750*/  SEL R6, R7, RZ, P2 ;  /* 0x000000ff07067207 */ /* 0x000fe40001000000 */
[----:B------:R-:W-:Y:S02]  /*0760*/  ISETP.NE.AND P1, PT, R8, RZ, P1 ;  /* 0x000000ff0800720c */ /* 0x000fe40000f25270 */
[----:B------:R-:W-:Y:S02]  /*0770*/  SHF.R.U32.HI R6, RZ, R6, R5 ;  /* 0x00000006ff067219 */ /* 0x000fe40000011605 */
[----:B------:R-:W-:-:S02]  /*0780*/  PLOP3.LUT P0, PT, P0, P1, PT, 0xf8, 0x8f ;  /* 0x00000000008f781c */ /* 0x000fc40000703f70 */
[----:B------:R-:W-:Y:S02]  /*0790*/  SHF.R.U32.HI R8, RZ, 0x1, R6 ;  /* 0x00000001ff087819 */ /* 0x000fe40000011606 */
[----:B------:R-:W-:-:S04]  /*07a0*/  SEL R3, RZ, 0x1, !P0 ;  /* 0x00000001ff037807 */ /* 0x000fc80004000000 */
[----:B------:R-:W-:-:S04]  /*07b0*/  LOP3.LUT R3, R3, 0x1, R8, 0xf8, !PT ;  /* 0x0000000103037812 */ /* 0x000fc800078ef808 */
[----:B------:R-:W-:-:S05]  /*07c0*/  LOP3.LUT R3, R3, R6, RZ, 0xc0, !PT ;  /* 0x0000000603037212 */ /* 0x000fca00078ec0ff */
[----:B------:R-:W-:-:S05]  /*07d0*/  IMAD.IADD R3, R8, 0x1, R3 ;  /* 0x0000000108037824 */ /* 0x000fca00078e0203 */
[----:B------:R-:W-:Y:S01]  /*07e0*/  LOP3.LUT R0, R3, R0, RZ, 0xfc, !PT ;  /* 0x0000000003007212 */ /* 0x000fe200078efcff */
[----:B------:R-:W-:Y:S06]  /*07f0*/  BRA `(.L_x_18) ;  /* 0x0000000000107947 */ /* 0x000fec0003800000 */
.L_x_17:
[----:B------:R-:W-:-:S04]  /*0800*/  LOP3.LUT R0, R0, 0x80000000, RZ, 0xc0, !PT ;  /* 0x8000000000007812 */ /* 0x000fc800078ec0ff */
[----:B------:R-:W-:Y:S01]  /*0810*/  LOP3.LUT R0, R0, 0x7f800000, RZ, 0xfc, !PT ;  /* 0x7f80000000007812 */ /* 0x000fe200078efcff */
[----:B------:R-:W-:Y:S06]  /*0820*/  BRA `(.L_x_18) ;  /* 0x0000000000047947 */ /* 0x000fec0003800000 */
.L_x_16:
[----:B------:R-:W-:-:S07]  /*0830*/  IMAD R0, R6, 0x800000, R0 ;  /* 0x0080000006007824 */ /* 0x000fce00078e0200 */
.L_x_18:
[----:B------:R-:W-:Y:S05]  /*0840*/  BSYNC.RECONVERGENT B2 ;  /* 0x0000000000027941 */ /* 0x000fea0003800200 */
.L_x_15:
[----:B------:R-:W-:Y:S05]  /*0850*/  BRA `(.L_x_19) ;  /* 0x0000000000207947 */ /* 0x000fea0003800000 */
.L_x_14:
[----:B------:R-:W-:-:S04]  /*0860*/  LOP3.LUT R0, R7, 0x80000000, R8, 0x48, !PT ;  /* 0x8000000007007812 */ /* 0x000fc800078e4808 */
[----:B------:R-:W-:Y:S01]  /*0870*/  LOP3.LUT R0, R0, 0x7f800000, RZ, 0xfc, !PT ;  /* 0x7f80000000007812 */ /* 0x000fe200078efcff */
[----:B------:R-:W-:Y:S06]  /*0880*/  BRA `(.L_x_19) ;  /* 0x0000000000147947 */ /* 0x000fec0003800000 */
.L_x_13:
[----:B------:R-:W-:Y:S01]  /*0890*/  LOP3.LUT R0, R7, 0x80000000, R8, 0x48, !PT ;  /* 0x8000000007007812 */ /* 0x000fe200078e4808 */
[----:B------:R-:W-:Y:S06]  /*08a0*/  BRA `(.L_x_19) ;  /* 0x00000000000c7947 */ /* 0x000fec0003800000 */
.L_x_12:
[----:B------:R-:W0:Y:S01]  /*08b0*/  MUFU.RSQ R0, -QNAN ;  /* 0xffc0000000007908 */ /* 0x000e220000001400 */
[----:B------:R-:W-:Y:S05]  /*08c0*/  BRA `(.L_x_19) ;  /* 0x0000000000047947 */ /* 0x000fea0003800000 */
.L_x_11:
[----:B------:R-:W-:-:S07]  /*08d0*/  FADD.FTZ R0, R0, R3 ;  /* 0x0000000300007221 */ /* 0x000fce0000010000 */
.L_x_19:
[----:B------:R-:W-:Y:S05]  /*08e0*/  BSYNC.RECONVERGENT B1 ;  /* 0x0000000000017941 */ /* 0x000fea0003800200 */
.L_x_9:
[----:B------:R-:W-:-:S04]  /*08f0*/  IMAD.MOV.U32 R5, RZ, RZ, 0x0 ;  /* 0x00000000ff057424 */ /* 0x000fc800078e00ff */
[----:B0-----:R-:W-:Y:S05]  /*0900*/  RET.REL.NODEC R4 `(_Z7kernel2PKfS0_Pfi) ;  /* 0xfffffff404bc7950 */ /* 0x001fea0003c3ffff */
.L_x_20:
        /* <DEDUP_REMOVED lines=15> */
.L_x_28:


//--------------------- .text._Z7kernel1PKfS0_PfS1_ii --------------------------
	.section	.text._Z7kernel1PKfS0_PfS1_ii,"ax",@progbits
	.align	128
        .global         _Z7kernel1PKfS0_PfS1_ii
        .type           _Z7kernel1PKfS0_PfS1_ii,@function
        .size           _Z7kernel1PKfS0_PfS1_ii,(.L_x_31 - _Z7kernel1PKfS0_PfS1_ii)
        .other          _Z7kernel1PKfS0_PfS1_ii,@"STO_CUDA_ENTRY STV_DEFAULT"
_Z7kernel1PKfS0_PfS1_ii:
.text._Z7kernel1PKfS0_PfS1_ii:
        /* <DEDUP_REMOVED lines=8> */
[----:B------:R-:W0:Y:S01]  /*0080*/  LDCU UR8, c[0x0][0x3a4] ;  /* 0x00007480ff0877ac */ /* 0x000e220008000800 */
[----:B------:R-:W-:Y:S01]  /*0090*/  HFMA2 R15, -RZ, RZ, 0, 0 ;  /* 0x00000000ff0f7431 */ /* 0x000fe200000001ff */
[----:B------:R-:W1:Y:S01]  /*00a0*/  LDCU.64 UR16, c[0x0][0x358] ;  /* 0x00006b00ff1077ac */ /* 0x000e620008000a00 */
[----:B0-----:R-:W-:-:S09]  /*00b0*/  UISETP.GE.AND UP0, UPT, UR8, 0x1, UPT ;  /* 0x000000010800788c */ /* 0x001fd2000bf06270 */
[----:B-1----:R-:W-:Y:S05]  /*00c0*/  BRA.U !UP0, `(.L_x_21) ;  /* 0x0000000908647547 */ /* 0x002fea000b800000 */
[----:B------:R-:W-:Y:S02]  /*00d0*/  UISETP.GE.U32.AND UP1, UPT, UR8, 0x10, UPT ;  /* 0x000000100800788c */ /* 0x000fe4000bf26070 */
[----:B------:R-:W-:Y:S01]  /*00e0*/  IMAD R7, R0, UR8, RZ ;  /* 0x0000000800077c24 */ /* 0x000fe2000f8e02ff */
[----:B------:R-:W-:Y:S01]  /*00f0*/  ULOP3.LUT UR9, UR8, 0xf, URZ, 0xc0, !UPT ;  /* 0x0000000f08097892 */ /* 0x000fe2000f8ec0ff */
[----:B------:R-:W-:Y:S02]  /*0100*/  MOV R15, RZ ;  /* 0x000000ff000f7202 */ /* 0x000fe40000000f00 */
[----:B------:R-:W-:Y:S01]  /*0110*/  MOV R8, RZ ;  /* 0x000000ff00087202 */ /* 0x000fe20000000f00 */
[----:B------:R-:W-:Y:S02]  /*0120*/  UISETP.NE.AND UP0, UPT, UR9, URZ, UPT ;  /* 0x000000ff0900728c */ /* 0x000fe4000bf05270 */
[----:B------:R-:W-:Y:S09]  /*0130*/  BRA.U !UP1, `(.L_x_22) ;  /* 0x0000000509147547 */ /* 0x000ff2000b800000 */
[----:B------:R-:W0:Y:S01]  /*0140*/  LDCU.128 UR12, c[0x0][0x380] ;  /* 0x00007000ff0c77ac */ /* 0x000e220008000c00 */
[----:B------:R-:W-:Y:S02]  /*0150*/  MOV R15, RZ ;  /* 0x000000ff000f7202 */ /* 0x000fe40000000f00 */
[----:B------:R-:W-:Y:S01]  /*0160*/  MOV R6, R7 ;  /* 0x0000000700067202 */ /* 0x000fe20000000f00 */
[----:B------:R-:W-:-:S04]  /*0170*/  ULOP3.LUT UR10, UR8, 0x7ffffff0, URZ, 0xc0, !UPT ;  /* 0x7ffffff0080a7892 */ /* 0x000fc8000f8ec0ff */
[----:B------:R-:W-:Y:S02]  /*0180*/  UIADD3 UR11, UPT, UPT, -UR10, URZ, URZ ;  /* 0x000000ff0a0b7290 */ /* 0x000fe4000fffe1ff */
[----:B------:R-:W-:Y:S01]  /*0190*/  MOV R8, UR10 ;  /* 0x0000000a00087c02 */ /* 0x000fe20008000f00 */
[----:B0-----:R-:W-:Y:S02]  /*01a0*/  UIADD3 UR4, UP2, UPT, UR14, 0x20, URZ ;  /* 0x000000200e047890 */ /* 0x001fe4000ff5e0ff */
[----:B------:R-:W-:Y:S02]  /*01b0*/  UIADD3 UR6, UP1, UPT, UR12, 0x20, URZ ;  /* 0x000000200c067890 */ /* 0x000fe4000ff3e0ff */
[----:B------:R-:W-:Y:S02]  /*01c0*/  UIADD3.X UR5, UPT, UPT, URZ, UR15, URZ, UP2, !UPT ;  /* 0x0000000fff057290 */ /* 0x000fe400097fe4ff */
[----:B------:R-:W-:Y:S01]  /*01d0*/  MOV R2, UR4 ;  /* 0x0000000400027c02 */ /* 0x000fe20008000f00 */
[----:B------:R-:W-:-:S03]  /*01e0*/  UIADD3.X UR7, UPT, UPT, URZ, UR13, URZ, UP1, !UPT ;  /* 0x0000000dff077290 */ /* 0x000fc60008ffe4ff */
[----:B------:R-:W-:-:S09]  /*01f0*/  MOV R3, UR5 ;  /* 0x0000000500037c02 */ /* 0x000fd20008000f00 */
.L_x_23:
[----:B------:R-:W-:Y:S01]  /*0200*/  MOV R4, UR6 ;  /* 0x0000000600047c02 */ /* 0x000fe20008000f00 */
[----:B------:R-:W2:Y:S01]  /*0210*/  LDG.E.CONSTANT R17, desc[UR16][R2.64+-0x20] ;  /* 0xffffe01002117981 */ /* 0x000ea2000c1e9900 */
[----:B------:R-:W-:-:S03]  /*0220*/  MOV R5, UR7 ;  /* 0x0000000700057c02 */ /* 0x000fc60008000f00 */
[----:B------:R-:W3:Y:S01]  /*0230*/  LDG.E.CONSTANT R25, desc[UR16][R2.64+-0x1c] ;  /* 0xffffe41002197981 */ /* 0x000ee2000c1e9900 */
[----:B------:R-:W-:-:S03]  /*0240*/  IMAD.WIDE R4, R6, 0x4, R4 ;  /* 0x0000000406047825 */ /* 0x000fc600078e0204 */
[----:B------:R-:W4:Y:S04]  /*0250*/  LDG.E.CONSTANT R19, desc[UR16][R2.64+-0x18] ;  /* 0xffffe81002137981 */ /* 0x000f28000c1e9900 */
[----:B------:R-:W2:Y:S04]  /*0260*/  LDG.E.CONSTANT R16, desc[UR16][R4.64+-0x20] ;  /* 0xffffe01004107981 */ /* 0x000ea8000c1e9900 */
[----:B------:R-:W3:Y:S04]  /*0270*/  LDG.E.CONSTANT R18, desc[UR16][R4.64+-0x1c] ;  /* 0xffffe41004127981 */ /* 0x000ee8000c1e9900 */
[----:B------:R-:W4:Y:S04]  /*0280*/  LDG.E.CONSTANT R20, desc[UR16][R4.64+-0x18] ;  /* 0xffffe81004147981 */ /* 0x000f28000c1e9900 */
[----:B------:R-:W5:Y:S04]  /*0290*/  LDG.E.CONSTANT R22, desc[UR16][R2.64+-0x14] ;  /* 0xffffec1002167981 */ /* 0x000f68000c1e9900 */
        /* <DEDUP_REMOVED lines=8> */
[----:B------:R-:W5:Y:S01]  /*0320*/  LDG.E.CONSTANT R14, desc[UR16][R4.64+-0x4] ;  /* 0xfffffc10040e7981 */ /* 0x000f62000c1e9900 */
[----:B--2---:R-:W-:-:S03]  /*0330*/  FFMA R17, R16, R17, R15 ;  /* 0x0000001110117223 */ /* 0x004fc6000000000f */
[----:B------:R-:W2:Y:S04]  /*0340*/  LDG.E.CONSTANT R15, desc[UR16][R2.64] ;  /* 0x00000010020f7981 */ /* 0x000ea8000c1e9900 */
[----:B------:R-:W2:Y:S01]  /*0350*/  LDG.E.CONSTANT R16, desc[UR16][R4.64] ;  /* 0x0000001004107981 */ /* 0x000ea2000c1e9900 */
[----:B---3--:R-:W-:-:S03]  /*0360*/  FFMA R25, R18, R25, R17 ;  /* 0x0000001912197223 */ /* 0x008fc60000000011 */
[----:B------:R-:W3:Y:S01]  /*0370*/  LDG.E.CONSTANT R17, desc[UR16][R2.64+0x4] ;  /* 0x0000041002117981 */ /* 0x000ee2000c1e9900 */
[----:B----4-:R-:W-:-:S03]  /*0380*/  FFMA R26, R20, R19, R25 ;  /* 0x00000013141a7223 */ /* 0x010fc60000000019 */
[----:B------:R-:W3:Y:S04]  /*0390*/  LDG.E.CONSTANT R18, desc[UR16][R4.64+0x4] ;  /* 0x0000041004127981 */ /* 0x000ee8000c1e9900 */
[----:B------:R-:W4:Y:S01]  /*03a0*/  LDG.E.CONSTANT R20, desc[UR16][R2.64+0x8] ;  /* 0x0000081002147981 */ /* 0x000f22000c1e9900 */
[----:B-----5:R-:W-:-:S03]  /*03b0*/  FFMA R25, R21, R22, R26 ;  /* 0x0000001615197223 */ /* 0x020fc6000000001a */
[----:B------:R-:W4:Y:S04]  /*03c0*/  LDG.E.CONSTANT R19, desc[UR16][R4.64+0x8] ;  /* 0x0000081004137981 */ /* 0x000f28000c1e9900 */
[----:B------:R-:W5:Y:S01]  /*03d0*/  LDG.E.CONSTANT R22, desc[UR16][R2.64+0xc] ;  /* 0x00000c1002167981 */ /* 0x000f62000c1e9900 */
[----:B------:R-:W-:-:S03]  /*03e0*/  FFMA R25, R24, R23, R25 ;  /* 0x0000001718197223 */ /* 0x000fc60000000019 */
[----:B------:R-:W5:Y:S04]  /*03f0*/  LDG.E.CONSTANT R21, desc[UR16][R4.64+0xc] ;  /* 0x00000c1004157981 */ /* 0x000f68000c1e9900 */
[----:B------:R-:W5:Y:S01]  /*0400*/  LDG.E.CONSTANT R24, desc[UR16][R2.64+0x10] ;  /* 0x0000101002187981 */ /* 0x000f62000c1e9900 */
[----:B------:R-:W-:-:S03]  /*0410*/  FFMA R25, R10, R9, R25 ;  /* 0x000000090a197223 */ /* 0x000fc60000000019 */
[----:B------:R-:W5:Y:S04]  /*0420*/  LDG.E.CONSTANT R23, desc[UR16][R4.64+0x10] ;  /* 0x0000101004177981 */ /* 0x000f68000c1e9900 */
[----:B------:R-:W5:Y:S01]  /*0430*/  LDG.E.CONSTANT R10, desc[UR16][R2.64+0x14] ;  /* 0x00001410020a7981 */ /* 0x000f62000c1e9900 */
[----:B------:R-:W-:-:S03]  /*0440*/  FFMA R27, R12, R11, R25 ;  /* 0x0000000b0c1b7223 */ /* 0x000fc60000000019 */
[----:B------:R-:W5:Y:S04]  /*0450*/  LDG.E.CONSTANT R9, desc[UR16][R4.64+0x14] ;  /* 0x0000141004097981 */ /* 0x000f68000c1e9900 */
[----:B------:R-:W5:Y:S04]  /*0460*/  LDG.E.CONSTANT R11, desc[UR16][R2.64+0x18] ;  /* 0x00001810020b7981 */ /* 0x000f68000c1e9900 */
[----:B------:R-:W5:Y:S04]  /*0470*/  LDG.E.CONSTANT R12, desc[UR16][R4.64+0x18] ;  /* 0x00001810040c7981 */ /* 0x000f68000c1e9900 */
[----:B------:R-:W5:Y:S04]  /*0480*/  LDG.E.CONSTANT R25, desc[UR16][R4.64+0x1c] ;  /* 0x00001c1004197981 */ /* 0x000f68000c1e9900 */
[----:B------:R0:W5:Y:S01]  /*0490*/  LDG.E.CONSTANT R26, desc[UR16][R2.64+0x1c] ;  /* 0x00001c10021a7981 */ /* 0x000162000c1e9900 */
[----:B------:R-:W-:Y:S01]  /*04a0*/  FFMA R13, R14, R13, R27 ;  /* 0x0000000d0e0d7223 */ /* 0x000fe2000000001b */
[----:B------:R-:W-:-:S04]  /*04b0*/  UIADD3 UR11, UPT, UPT, UR11, 0x10, URZ ;  /* 0x000000100b0b7890 */ /* 0x000fc8000fffe0ff */
[----:B------:R-:W-:Y:S01]  /*04c0*/  UISETP.NE.AND UP1, UPT, UR11, URZ, UPT ;  /* 0x000000ff0b00728c */ /* 0x000fe2000bf25270 */
[----:B0-----:R-:W-:Y:S02]  /*04d0*/  IADD3 R2, P0, PT, R2, 0x40, RZ ;  /* 0x0000004002027810 */ /* 0x001fe40007f1e0ff */
[----:B------:R-:W-:Y:S02]  /*04e0*/  IADD3 R6, PT, PT, R6, 0x10, RZ ;  /* 0x0000001006067810 */ /* 0x000fe40007ffe0ff */
        /* <DEDUP_REMOVED lines=10> */
.L_x_22:
[----:B------:R-:W-:Y:S05]  /*0590*/  BRA.U !UP0, `(.L_x_21) ;  /* 0x0000000508307547 */ /* 0x000fea000b800000 */
[----:B------:R-:W-:Y:S02]  /*05a0*/  UISETP.GE.U32.AND UP0, UPT, UR9, 0x8, UPT ;  /* 0x000000080900788c */ /* 0x000fe4000bf06070 */
[----:B------:R-:W-:-:S04]  /*05b0*/  ULOP3.LUT UR5, UR8, 0x7, URZ, 0xc0, !UPT ;  /* 0x0000000708057892 */ /* 0x000fc8000f8ec0ff */
[----:B------:R-:W-:-:S03]  /*05c0*/  UISETP.NE.AND UP1, UPT, UR5, URZ, UPT ;  /* 0x000000ff0500728c */ /* 0x000fc6000bf25270 */
[----:B------:R-:W-:Y:S08]  /*05d0*/  BRA.U !UP0, `(.L_x_24) ;  /* 0x0000000108787547 */ /* 0x000ff0000b800000 */
[----:B------:R-:W0:Y:S01]  /*05e0*/  LDC.64 R2, c[0x0][0x380] ;  /* 0x0000e000ff027b82 */ /* 0x000e220000000a00 */
[----:B------:R-:W-:-:S07]  /*05f0*/  IADD3 R9, PT, PT, R7, R8, RZ ;  /* 0x0000000807097210 */ /* 0x000fce0007ffe0ff */
[----:B------:R-:W1:Y:S01]  /*0600*/  LDC.64 R4, c[0x0][0x388] ;  /* 0x0000e200ff047b82 */ /* 0x000e620000000a00 */
[----:B0-----:R-:W-:-:S05]  /*0610*/  IMAD.WIDE R2, R9, 0x4, R2 ;  /* 0x0000000409027825 */ /* 0x001fca00078e0202 */
[----:B------:R-:W2:Y:S01]  /*0620*/  LDG.E.CONSTANT R10, desc[UR16][R2.64] ;  /* 0x00000010020a7981 */ /* 0x000ea2000c1e9900 */
[----:B-1----:R-:W-:-:S03]  /*0630*/  IMAD.WIDE.U32 R4, R8, 0x4, R4 ;  /* 0x0000000408047825 */ /* 0x002fc600078e0004 */
[----:B------:R-:W3:Y:S04]  /*0640*/  LDG.E.CONSTANT R13, desc[UR16][R2.64+0x4] ;  /* 0x00000410020d7981 */ /* 0x000ee8000c1e9900 */
[----:B------:R-:W2:Y:S04]  /*0650*/  LDG.E.CONSTANT R11, desc[UR16][R4.64] ;  /* 0x00000010040b7981 */ /* 0x000ea8000c1e9900 */
[----:B------:R-:W3:Y:S04]  /*0660*/  LDG.E.CONSTANT R12, desc[UR16][R4.64+0x4] ;  /* 0x00000410040c7981 */ /* 0x000ee8000c1e9900 */
[----:B------:R-:W4:Y:S04]  /*0670*/  LDG.E.CONSTANT R17, desc[UR16][R2.64+0x8] ;  /* 0x0000081002117981 */ /* 0x000f28000c1e9900 */
        /* <DEDUP_REMOVED lines=20> */
.L_x_24:
        /* <DEDUP_REMOVED lines=23> */
.L_x_25:
[----:B------:R-:W-:Y:S05]  /*0930*/  BRA.U !UP1, `(.L_x_21) ;  /* 0x0000000109487547 */ /* 0x000fea000b800000 */
[----:B------:R-:W0:Y:S01]  /*0940*/  LDC.64 R2, c[0x0][0x388] ;  /* 0x0000e200ff027b82 */ /* 0x000e220000000a00 */
[----:B------:R-:W-:Y:S01]  /*0950*/  IADD3 R7, PT, PT, R7, R8, RZ ;  /* 0x0000000807077210 */ /* 0x000fe20007ffe0ff */
[----:B------:R-:W-:-:S06]  /*0960*/  UIADD3 UR4, UPT, UPT, -UR4, URZ, URZ ;  /* 0x000000ff04047290 */ /* 0x000fcc000fffe1ff */
[----:B------:R-:W1:Y:S01]  /*0970*/  LDC.64 R10, c[0x0][0x380] ;  /* 0x0000e000ff0a7b82 */ /* 0x000e620000000a00 */
[----:B0-----:R-:W-:-:S03]  /*0980*/  IMAD.WIDE.U32 R2, R8, 0x4, R2 ;  /* 0x0000000408027825 */ /* 0x001fc600078e0002 */
[----:B------:R-:W-:Y:S02]  /*0990*/  MOV R6, R2 ;  /* 0x0000000200067202 */ /* 0x000fe40000000f00 */
[----:B------:R-:W-:-:S07]  /*09a0*/  MOV R5, R3 ;  /* 0x0000000300057202 */ /* 0x000fce0000000f00 */
.L_x_26:
[----:B-1----:R-:W-:Y:S01]  /*09b0*/  IMAD.WIDE R2, R7, 0x4, R10 ;  /* 0x0000000407027825 */ /* 0x002fe200078e020a */
[----:B------:R-:W-:-:S05]  /*09c0*/  MOV R4, R6 ;  /* 0x0000000600047202 */ /* 0x000fca0000000f00 */
[----:B------:R-:W2:Y:S04]  /*09d0*/  LDG.E.CONSTANT R2, desc[UR16][R2.64] ;  /* 0x0000001002027981 */ /* 0x000ea8000c1e9900 */
[----:B------:R0:W2:Y:S01]  /*09e0*/  LDG.E.CONSTANT R4, desc[UR16][R4.64] ;  /* 0x0000001004047981 */ /* 0x0000a2000c1e9900 */
[----:B------:R-:W-:Y:S01]  /*09f0*/  UIADD3 UR4, UPT, UPT, UR4, 0x1, URZ ;  /* 0x0000000104047890 */ /* 0x000fe2000fffe0ff */
[----:B------:R-:W-:Y:S02]  /*0a00*/  IADD3 R6, P0, PT, R6, 0x4, RZ ;  /* 0x0000000406067810 */ /* 0x000fe40007f1e0ff */
[----:B------:R-:W-:Y:S01]  /*0a10*/  IADD3 R7, PT, PT, R7, 0x1, RZ ;  /* 0x0000000107077810 */ /* 0x000fe20007ffe0ff */
[----:B------:R-:W-:Y:S01]  /*0a20*/  UISETP.NE.AND UP0, UPT, UR4, URZ, UPT ;  /* 0x000000ff0400728c */ /* 0x000fe2000bf05270 */
[----:B0-----:R-:W-:Y:S01]  /*0a30*/  IADD3.X R5, PT, PT, RZ, R5, RZ, P0, !PT ;  /* 0x00000005ff057210 */ /* 0x001fe200007fe4ff */
[----:B--2---:R-:W-:-:S07]  /*0a40*/  FFMA R15, R2, R4, R15 ;  /* 0x00000004020f7223 */ /* 0x004fce000000000f */
[----:B------:R-:W-:Y:S05]  /*0a50*/  BRA.U UP0, `(.L_x_26) ;  /* 0xfffffffd00d47547 */ /* 0x000fea000b83ffff */
.L_x_21:
[----:B------:R-:W-:Y:S02]  /*0a60*/  MOV R2, 0x3bbb989d ;  /* 0x3bbb989d00027802 */ /* 0x000fe40000000f00 */
[----:B------:R-:W-:-:S03]  /*0a70*/  MOV R3, 0x437c0000 ;  /* 0x437c000000037802 */ /* 0x000fc60000000f00 */
[----:B------:R-:W-:-:S04]  /*0a80*/  FFMA.SAT R2, R15, R2, 0.5 ;  /* 0x3f0000000f027423 */ /* 0x000fc80000002002 */
[----:B------:R-:W-:Y:S02]  /*0a90*/  FFMA.RM R6, R2, R3, 12582913 ;  /* 0x4b40000102067423 */ /* 0x000fe40000004003 */
[----:B------:R-:W0:Y:S02]  /*0aa0*/  LDC.64 R2, c[0x0][0x390] ;  /* 0x0000e400ff027b82 */ /* 0x000e240000000a00 */
[C---:B------:R-:W-:Y:S01]  /*0ab0*/  FADD R4, R6.reuse, -12583039 ;  /* 0xcb40007f06047421 */ /* 0x040fe20000000000 */
[----:B------:R-:W-:-:S03]  /*0ac0*/  SHF.L.U32 R6, R6, 0x17, RZ ;  /* 0x0000001706067819 */ /* 0x000fc600000006ff */
[----:B------:R-:W-:-:S04]  /*0ad0*/  FFMA R4, R15, 1.4426950216293334961, -R4 ;  /* 0x3fb8aa3b0f047823 */ /* 0x000fc80000000804 */
[----:B------:R-:W-:Y:S02]  /*0ae0*/  FFMA R7, R15, 1.925963033500011079e-08, R4 ;  /* 0x32a570600f077823 */ /* 0x000fe40000000004 */
[----:B------:R-:W1:Y:S04]  /*0af0*/  LDC.64 R4, c[0x0][0x398] ;  /* 0x0000e600ff047b82 */ /* 0x000e680000000a00 */
[----:B------:R-:W2:Y:S01]  /*0b00*/  MUFU.EX2 R7, R7 ;  /* 0x0000000700077308 */ /* 0x000ea20000000800 */
[----:B0-----:R-:W-:-:S05]  /*0b10*/  IMAD.WIDE R2, R0, 0x4, R2 ;  /* 0x0000000400027825 */ /* 0x001fca00078e0202 */
[----:B------:R-:W-:Y:S01]  /*0b20*/  STG.E desc[UR16][R2.64], R15 ;  /* 0x0000000f02007986 */ /* 0x000fe2000c101910 */
[----:B--2---:R-:W-:-:S05]  /*0b30*/  FMUL R9, R6, R7 ;  /* 0x0000000706097220 */ /* 0x004fca0000400000 */
[----:B-1----:R-:W-:Y:S01]  /*0b40*/  REDG.E.ADD.F32.FTZ.RN.STRONG.GPU desc[UR16][R4.64], R9 ;  /* 0x00000009040079a6 */ /* 0x002fe2000c12f310 */
[----:B------:R-:W-:Y:S05]  /*0b50*/  EXIT ;  /* 0x000000000000794d */ /* 0x000fea0003800000 */
.L_x_27:
        /* <DEDUP_REMOVED lines=10> */
.L_x_31:


//--------------------- .nv.shared.reserved.0     --------------------------
	.section	.nv.shared.reserved.0,"aw",@nobits
	.weak		__nv_reservedSMEM_offset_0_alias
	.size		__nv_reservedSMEM_offset_0_alias, 0, 64
	.other		__nv_reservedSMEM_offset_0_alias,@"STO_CUDA_RESERVED_SHARED STV_DEFAULT"
__nv_reservedSMEM_offset_0_alias:
	.zero		0
	.zero		64


//--------------------- .nv.constant0._Z7kernel3PKfS0_Pfii --------------------------
	.section	.nv.constant0._Z7kernel3PKfS0_Pfii,"a",@progbits
	.sectionflags	@""
	.align	4
.nv.constant0._Z7kernel3PKfS0_Pfii:
	.zero		928


//--------------------- .nv.constant0._Z7kernel2PKfS0_Pfi --------------------------
	.section	.nv.constant0._Z7kernel2PKfS0_Pfi,"a",@progbits
	.sectionflags	@""
	.align	4
.nv.constant0._Z7kernel2PKfS0_Pfi:
	.zero		924


//--------------------- .nv.constant0._Z7kernel1PKfS0_PfS1_ii --------------------------
	.section	.nv.constant0._Z7kernel1PKfS0_PfS1_ii,"a",@progbits
	.sectionflags	@""
	.align	4
.nv.constant0._Z7kernel1PKfS0_PfS1_ii:
	.zero		936


//--------------------- SYMBOLS --------------------------

	.type		.nv.reservedSmem.offset0,@object
	.size		.nv.reservedSmem.offset0,0x4
